//
// Generated by NVIDIA NVVM Compiler
//
// Compiler Build ID: CL-36424714
// Cuda compilation tools, release 13.0, V13.0.88
// Based on NVVM 20.0.0
//

.version 9.0
.target sm_100
.address_size 64

	// .globl	_Z8Sgemv_v1PfS_S_ii
// _ZZ4gemvIfEvPT_S1_S1_E4bsum has been demoted

.visible .entry _Z8Sgemv_v1PfS_S_ii(
	.param .u64 .ptr .align 1 _Z8Sgemv_v1PfS_S_ii_param_0,
	.param .u64 .ptr .align 1 _Z8Sgemv_v1PfS_S_ii_param_1,
	.param .u64 .ptr .align 1 _Z8Sgemv_v1PfS_S_ii_param_2,
	.param .u32 _Z8Sgemv_v1PfS_S_ii_param_3,
	.param .u32 _Z8Sgemv_v1PfS_S_ii_param_4
)
{
	.reg .pred 	%p<18>;
	.reg .b32 	%r<51>;
	.reg .b32 	%f<213>;
	.reg .b64 	%rd<36>;

	ld.param.u64 	%rd10, [_Z8Sgemv_v1PfS_S_ii_param_0];
	ld.param.u64 	%rd12, [_Z8Sgemv_v1PfS_S_ii_param_1];
	ld.param.u64 	%rd11, [_Z8Sgemv_v1PfS_S_ii_param_2];
	ld.param.u32 	%r18, [_Z8Sgemv_v1PfS_S_ii_param_3];
	ld.param.u32 	%r17, [_Z8Sgemv_v1PfS_S_ii_param_4];
	cvta.to.global.u64 	%rd1, %rd12;
	mov.u32 	%r19, %ctaid.x;
	mov.u32 	%r1, %tid.x;
	mov.u32 	%r20, %tid.y;
	and.b32  	%r2, %r1, 31;
	mov.u32 	%r21, %ntid.y;
	mad.lo.s32 	%r3, %r21, %r19, %r20;
	setp.ge.s32 	%p1, %r3, %r18;
	@%p1 bra 	$L__BB0_15;
	cvta.to.global.u64 	%rd2, %rd10;
	shr.s32 	%r22, %r17, 31;
	shr.u32 	%r23, %r22, 25;
	add.s32 	%r24, %r17, %r23;
	shr.s32 	%r25, %r24, 7;
	add.s32 	%r26, %r17, 127;
	setp.lt.u32 	%p2, %r26, 255;
	selp.b32 	%r4, 1, %r25, %p2;
	mul.lo.s32 	%r5, %r17, %r3;
	setp.lt.s32 	%p3, %r4, 1;
	mov.f32 	%f212, 0f00000000;
	@%p3 bra 	$L__BB0_13;
	and.b32  	%r6, %r4, 7;
	setp.lt.u32 	%p4, %r4, 8;
	mov.f32 	%f212, 0f00000000;
	mov.b32 	%r49, 0;
	@%p4 bra 	$L__BB0_5;
	and.b32  	%r49, %r4, 2147483640;
	neg.s32 	%r47, %r49;
	mul.wide.u32 	%rd13, %r2, 16;
	mul.wide.s32 	%rd14, %r5, 4;
	add.s64 	%rd15, %rd13, %rd14;
	add.s64 	%rd16, %rd15, %rd2;
	add.s64 	%rd35, %rd16, 2048;
	add.s64 	%rd17, %rd13, %rd1;
	add.s64 	%rd34, %rd17, 2048;
	mov.f32 	%f212, 0f00000000;
$L__BB0_4:
	.pragma "nounroll";
	ld.global.nc.v4.f32 	{%f18, %f19, %f20, %f21}, [%rd35+-2048];
	ld.global.nc.v4.f32 	{%f22, %f23, %f24, %f25}, [%rd34+-2048];
	fma.rn.f32 	%f26, %f18, %f22, %f212;
	fma.rn.f32 	%f27, %f19, %f23, %f26;
	fma.rn.f32 	%f28, %f20, %f24, %f27;
	fma.rn.f32 	%f29, %f21, %f25, %f28;
	ld.global.nc.v4.f32 	{%f30, %f31, %f32, %f33}, [%rd35+-1536];
	ld.global.nc.v4.f32 	{%f34, %f35, %f36, %f37}, [%rd34+-1536];
	fma.rn.f32 	%f38, %f30, %f34, %f29;
	fma.rn.f32 	%f39, %f31, %f35, %f38;
	fma.rn.f32 	%f40, %f32, %f36, %f39;
	fma.rn.f32 	%f41, %f33, %f37, %f40;
	ld.global.nc.v4.f32 	{%f42, %f43, %f44, %f45}, [%rd35+-1024];
	ld.global.nc.v4.f32 	{%f46, %f47, %f48, %f49}, [%rd34+-1024];
	fma.rn.f32 	%f50, %f42, %f46, %f41;
	fma.rn.f32 	%f51, %f43, %f47, %f50;
	fma.rn.f32 	%f52, %f44, %f48, %f51;
	fma.rn.f32 	%f53, %f45, %f49, %f52;
	ld.global.nc.v4.f32 	{%f54, %f55, %f56, %f57}, [%rd35+-512];
	ld.global.nc.v4.f32 	{%f58, %f59, %f60, %f61}, [%rd34+-512];
	fma.rn.f32 	%f62, %f54, %f58, %f53;
	fma.rn.f32 	%f63, %f55, %f59, %f62;
	fma.rn.f32 	%f64, %f56, %f60, %f63;
	fma.rn.f32 	%f65, %f57, %f61, %f64;
	ld.global.nc.v4.f32 	{%f66, %f67, %f68, %f69}, [%rd35];
	ld.global.nc.v4.f32 	{%f70, %f71, %f72, %f73}, [%rd34];
	fma.rn.f32 	%f74, %f66, %f70, %f65;
	fma.rn.f32 	%f75, %f67, %f71, %f74;
	fma.rn.f32 	%f76, %f68, %f72, %f75;
	fma.rn.f32 	%f77, %f69, %f73, %f76;
	ld.global.nc.v4.f32 	{%f78, %f79, %f80, %f81}, [%rd35+512];
	ld.global.nc.v4.f32 	{%f82, %f83, %f84, %f85}, [%rd34+512];
	fma.rn.f32 	%f86, %f78, %f82, %f77;
	fma.rn.f32 	%f87, %f79, %f83, %f86;
	fma.rn.f32 	%f88, %f80, %f84, %f87;
	fma.rn.f32 	%f89, %f81, %f85, %f88;
	ld.global.nc.v4.f32 	{%f90, %f91, %f92, %f93}, [%rd35+1024];
	ld.global.nc.v4.f32 	{%f94, %f95, %f96, %f97}, [%rd34+1024];
	fma.rn.f32 	%f98, %f90, %f94, %f89;
	fma.rn.f32 	%f99, %f91, %f95, %f98;
	fma.rn.f32 	%f100, %f92, %f96, %f99;
	fma.rn.f32 	%f101, %f93, %f97, %f100;
	ld.global.nc.v4.f32 	{%f102, %f103, %f104, %f105}, [%rd35+1536];
	ld.global.nc.v4.f32 	{%f106, %f107, %f108, %f109}, [%rd34+1536];
	fma.rn.f32 	%f110, %f102, %f106, %f101;
	fma.rn.f32 	%f111, %f103, %f107, %f110;
	fma.rn.f32 	%f112, %f104, %f108, %f111;
	fma.rn.f32 	%f212, %f105, %f109, %f112;
	add.s32 	%r47, %r47, 8;
	add.s64 	%rd35, %rd35, 4096;
	add.s64 	%rd34, %rd34, 4096;
	setp.ne.s32 	%p5, %r47, 0;
	@%p5 bra 	$L__BB0_4;
$L__BB0_5:
	setp.eq.s32 	%p6, %r6, 0;
	@%p6 bra 	$L__BB0_13;
	mul.wide.s32 	%rd18, %r5, 4;
	add.s64 	%rd9, %rd2, %rd18;
	and.b32  	%r12, %r4, 3;
	setp.lt.u32 	%p7, %r6, 4;
	@%p7 bra 	$L__BB0_8;
	shl.b32 	%r29, %r49, 5;
	or.b32  	%r30, %r29, %r2;
	mul.wide.u32 	%rd19, %r30, 16;
	add.s64 	%rd20, %rd9, %rd19;
	ld.global.nc.v4.f32 	{%f114, %f115, %f116, %f117}, [%rd20];
	add.s64 	%rd21, %rd1, %rd19;
	ld.global.nc.v4.f32 	{%f118, %f119, %f120, %f121}, [%rd21];
	fma.rn.f32 	%f122, %f114, %f118, %f212;
	fma.rn.f32 	%f123, %f115, %f119, %f122;
	fma.rn.f32 	%f124, %f116, %f120, %f123;
	fma.rn.f32 	%f125, %f117, %f121, %f124;
	ld.global.nc.v4.f32 	{%f126, %f127, %f128, %f129}, [%rd20+512];
	ld.global.nc.v4.f32 	{%f130, %f131, %f132, %f133}, [%rd21+512];
	fma.rn.f32 	%f134, %f126, %f130, %f125;
	fma.rn.f32 	%f135, %f127, %f131, %f134;
	fma.rn.f32 	%f136, %f128, %f132, %f135;
	fma.rn.f32 	%f137, %f129, %f133, %f136;
	ld.global.nc.v4.f32 	{%f138, %f139, %f140, %f141}, [%rd20+1024];
	ld.global.nc.v4.f32 	{%f142, %f143, %f144, %f145}, [%rd21+1024];
	fma.rn.f32 	%f146, %f138, %f142, %f137;
	fma.rn.f32 	%f147, %f139, %f143, %f146;
	fma.rn.f32 	%f148, %f140, %f144, %f147;
	fma.rn.f32 	%f149, %f141, %f145, %f148;
	ld.global.nc.v4.f32 	{%f150, %f151, %f152, %f153}, [%rd20+1536];
	ld.global.nc.v4.f32 	{%f154, %f155, %f156, %f157}, [%rd21+1536];
	fma.rn.f32 	%f158, %f150, %f154, %f149;
	fma.rn.f32 	%f159, %f151, %f155, %f158;
	fma.rn.f32 	%f160, %f152, %f156, %f159;
	fma.rn.f32 	%f212, %f153, %f157, %f160;
	add.s32 	%r49, %r49, 4;
$L__BB0_8:
	setp.eq.s32 	%p8, %r12, 0;
	@%p8 bra 	$L__BB0_13;
	setp.eq.s32 	%p9, %r12, 1;
	@%p9 bra 	$L__BB0_11;
	shl.b32 	%r31, %r49, 5;
	or.b32  	%r32, %r31, %r2;
	mul.wide.u32 	%rd22, %r32, 16;
	add.s64 	%rd23, %rd9, %rd22;
	ld.global.nc.v4.f32 	{%f162, %f163, %f164, %f165}, [%rd23];
	add.s64 	%rd24, %rd1, %rd22;
	ld.global.nc.v4.f32 	{%f166, %f167, %f168, %f169}, [%rd24];
	fma.rn.f32 	%f170, %f162, %f166, %f212;
	fma.rn.f32 	%f171, %f163, %f167, %f170;
	fma.rn.f32 	%f172, %f164, %f168, %f171;
	fma.rn.f32 	%f173, %f165, %f169, %f172;
	add.s32 	%r33, %r32, 32;
	mul.wide.u32 	%rd25, %r33, 16;
	add.s64 	%rd26, %rd9, %rd25;
	ld.global.nc.v4.f32 	{%f174, %f175, %f176, %f177}, [%rd26];
	add.s64 	%rd27, %rd1, %rd25;
	ld.global.nc.v4.f32 	{%f178, %f179, %f180, %f181}, [%rd27];
	fma.rn.f32 	%f182, %f174, %f178, %f173;
	fma.rn.f32 	%f183, %f175, %f179, %f182;
	fma.rn.f32 	%f184, %f176, %f180, %f183;
	fma.rn.f32 	%f212, %f177, %f181, %f184;
	add.s32 	%r49, %r49, 2;
$L__BB0_11:
	and.b32  	%r34, %r4, 1;
	setp.eq.b32 	%p10, %r34, 1;
	not.pred 	%p11, %p10;
	@%p11 bra 	$L__BB0_13;
	shl.b32 	%r35, %r49, 5;
	or.b32  	%r36, %r35, %r2;
	mul.wide.u32 	%rd28, %r36, 16;
	add.s64 	%rd29, %rd9, %rd28;
	ld.global.nc.v4.f32 	{%f185, %f186, %f187, %f188}, [%rd29];
	add.s64 	%rd30, %rd1, %rd28;
	ld.global.nc.v4.f32 	{%f189, %f190, %f191, %f192}, [%rd30];
	fma.rn.f32 	%f193, %f185, %f189, %f212;
	fma.rn.f32 	%f194, %f186, %f190, %f193;
	fma.rn.f32 	%f195, %f187, %f191, %f194;
	fma.rn.f32 	%f212, %f188, %f192, %f195;
$L__BB0_13:
	mov.b32 	%r37, %f212;
	shfl.sync.down.b32	%r38|%p12, %r37, 16, 31, -1;
	mov.b32 	%f196, %r38;
	add.f32 	%f197, %f212, %f196;
	mov.b32 	%r39, %f197;
	shfl.sync.down.b32	%r40|%p13, %r39, 8, 31, -1;
	mov.b32 	%f198, %r40;
	add.f32 	%f199, %f197, %f198;
	mov.b32 	%r41, %f199;
	shfl.sync.down.b32	%r42|%p14, %r41, 4, 31, -1;
	mov.b32 	%f200, %r42;
	add.f32 	%f201, %f199, %f200;
	mov.b32 	%r43, %f201;
	shfl.sync.down.b32	%r44|%p15, %r43, 2, 31, -1;
	mov.b32 	%f202, %r44;
	add.f32 	%f203, %f201, %f202;
	mov.b32 	%r45, %f203;
	shfl.sync.down.b32	%r46|%p16, %r45, 1, 31, -1;
	mov.b32 	%f204, %r46;
	add.f32 	%f13, %f203, %f204;
	setp.ne.s32 	%p17, %r2, 0;
	@%p17 bra 	$L__BB0_15;
	cvta.to.global.u64 	%rd31, %rd11;
	mul.wide.s32 	%rd32, %r3, 4;
	add.s64 	%rd33, %rd31, %rd32;
	st.global.f32 	[%rd33], %f13;
$L__BB0_15:
	ret;

}
	// .globl	_Z17convertFp32ToFp16P6__halfPfi
.visible .entry _Z17convertFp32ToFp16P6__halfPfi(
	.param .u64 .ptr .align 1 _Z17convertFp32ToFp16P6__halfPfi_param_0,
	.param .u64 .ptr .align 1 _Z17convertFp32ToFp16P6__halfPfi_param_1,
	.param .u32 _Z17convertFp32ToFp16P6__halfPfi_param_2
)
{
	.reg .pred 	%p<2>;
	.reg .b16 	%rs<2>;
	.reg .b32 	%r<6>;
	.reg .b32 	%f<2>;
	.reg .b64 	%rd<9>;

	ld.param.u64 	%rd1, [_Z17convertFp32ToFp16P6__halfPfi_param_0];
	ld.param.u64 	%rd2, [_Z17convertFp32ToFp16P6__halfPfi_param_1];
	ld.param.u32 	%r2, [_Z17convertFp32ToFp16P6__halfPfi_param_2];
	mov.u32 	%r3, %ntid.x;
	mov.u32 	%r4, %ctaid.x;
	mov.u32 	%r5, %tid.x;
	mad.lo.s32 	%r1, %r3, %r4, %r5;
	setp.ge.s32 	%p1, %r1, %r2;
	@%p1 bra 	$L__BB1_2;
	cvta.to.global.u64 	%rd3, %rd2;
	cvta.to.global.u64 	%rd4, %rd1;
	mul.wide.s32 	%rd5, %r1, 2;
	add.s64 	%rd6, %rd4, %rd5;
	mul.wide.s32 	%rd7, %r1, 4;
	add.s64 	%rd8, %rd3, %rd7;
	ld.global.f32 	%f1, [%rd8];
	// begin inline asm
	{  cvt.rn.f16.f32 %rs1, %f1;}

	// end inline asm
	st.global.u16 	[%rd6], %rs1;
$L__BB1_2:
	ret;

}
	// .globl	_Z4gemvIfEvPT_S1_S1_
.visible .entry _Z4gemvIfEvPT_S1_S1_(
	.param .u64 .ptr .align 1 _Z4gemvIfEvPT_S1_S1__param_0,
	.param .u64 .ptr .align 1 _Z4gemvIfEvPT_S1_S1__param_1,
	.param .u64 .ptr .align 1 _Z4gemvIfEvPT_S1_S1__param_2
)
{
	.reg .pred 	%p<7>;
	.reg .b32 	%r<27>;
	.reg .b32 	%f<396>;
	.reg .b64 	%rd<13>;
	// demoted variable
	.shared .align 4 .b8 _ZZ4gemvIfEvPT_S1_S1_E4bsum[4224];
	ld.param.u64 	%rd1, [_Z4gemvIfEvPT_S1_S1__param_0];
	ld.param.u64 	%rd2, [_Z4gemvIfEvPT_S1_S1__param_1];
	ld.param.u64 	%rd3, [_Z4gemvIfEvPT_S1_S1__param_2];
	cvta.to.global.u64 	%rd4, %rd3;
	cvta.to.global.u64 	%rd5, %rd2;
	mov.u32 	%r3, %ctaid.x;
	mov.u32 	%r1, %tid.y;
	shl.b32 	%r4, %r1, 7;
	shl.b32 	%r5, %r1, 19;
	shl.b32 	%r2, %r3, 5;
	mov.u32 	%r6, %tid.x;
	or.b32  	%r7, %r5, %r6;
	add.s32 	%r8, %r7, %r2;
	mul.wide.u32 	%rd6, %r4, 4;
	add.s64 	%rd7, %rd5, %rd6;
	ld.global.f32 	%f2, [%rd7];
	mul.wide.u32 	%rd8, %r8, 4;
	add.s64 	%rd9, %rd4, %rd8;
	ld.global.f32 	%f3, [%rd9];
	fma.rn.f32 	%f4, %f2, %f3, 0f00000000;
	ld.global.f32 	%f5, [%rd7+4];
	ld.global.f32 	%f6, [%rd9+16384];
	fma.rn.f32 	%f7, %f5, %f6, %f4;
	ld.global.f32 	%f8, [%rd7+8];
	ld.global.f32 	%f9, [%rd9+32768];
	fma.rn.f32 	%f10, %f8, %f9, %f7;
	ld.global.f32 	%f11, [%rd7+12];
	ld.global.f32 	%f12, [%rd9+49152];
	fma.rn.f32 	%f13, %f11, %f12, %f10;
	ld.global.f32 	%f14, [%rd7+16];
	ld.global.f32 	%f15, [%rd9+65536];
	fma.rn.f32 	%f16, %f14, %f15, %f13;
	ld.global.f32 	%f17, [%rd7+20];
	ld.global.f32 	%f18, [%rd9+81920];
	fma.rn.f32 	%f19, %f17, %f18, %f16;
	ld.global.f32 	%f20, [%rd7+24];
	ld.global.f32 	%f21, [%rd9+98304];
	fma.rn.f32 	%f22, %f20, %f21, %f19;
	ld.global.f32 	%f23, [%rd7+28];
	ld.global.f32 	%f24, [%rd9+114688];
	fma.rn.f32 	%f25, %f23, %f24, %f22;
	ld.global.f32 	%f26, [%rd7+32];
	ld.global.f32 	%f27, [%rd9+131072];
	fma.rn.f32 	%f28, %f26, %f27, %f25;
	ld.global.f32 	%f29, [%rd7+36];
	ld.global.f32 	%f30, [%rd9+147456];
	fma.rn.f32 	%f31, %f29, %f30, %f28;
	ld.global.f32 	%f32, [%rd7+40];
	ld.global.f32 	%f33, [%rd9+163840];
	fma.rn.f32 	%f34, %f32, %f33, %f31;
	ld.global.f32 	%f35, [%rd7+44];
	ld.global.f32 	%f36, [%rd9+180224];
	fma.rn.f32 	%f37, %f35, %f36, %f34;
	ld.global.f32 	%f38, [%rd7+48];
	ld.global.f32 	%f39, [%rd9+196608];
	fma.rn.f32 	%f40, %f38, %f39, %f37;
	ld.global.f32 	%f41, [%rd7+52];
	ld.global.f32 	%f42, [%rd9+212992];
	fma.rn.f32 	%f43, %f41, %f42, %f40;
	ld.global.f32 	%f44, [%rd7+56];
	ld.global.f32 	%f45, [%rd9+229376];
	fma.rn.f32 	%f46, %f44, %f45, %f43;
	ld.global.f32 	%f47, [%rd7+60];
	ld.global.f32 	%f48, [%rd9+245760];
	fma.rn.f32 	%f49, %f47, %f48, %f46;
	ld.global.f32 	%f50, [%rd7+64];
	ld.global.f32 	%f51, [%rd9+262144];
	fma.rn.f32 	%f52, %f50, %f51, %f49;
	ld.global.f32 	%f53, [%rd7+68];
	ld.global.f32 	%f54, [%rd9+278528];
	fma.rn.f32 	%f55, %f53, %f54, %f52;
	ld.global.f32 	%f56, [%rd7+72];
	ld.global.f32 	%f57, [%rd9+294912];
	fma.rn.f32 	%f58, %f56, %f57, %f55;
	ld.global.f32 	%f59, [%rd7+76];
	ld.global.f32 	%f60, [%rd9+311296];
	fma.rn.f32 	%f61, %f59, %f60, %f58;
	ld.global.f32 	%f62, [%rd7+80];
	ld.global.f32 	%f63, [%rd9+327680];
	fma.rn.f32 	%f64, %f62, %f63, %f61;
	ld.global.f32 	%f65, [%rd7+84];
	ld.global.f32 	%f66, [%rd9+344064];
	fma.rn.f32 	%f67, %f65, %f66, %f64;
	ld.global.f32 	%f68, [%rd7+88];
	ld.global.f32 	%f69, [%rd9+360448];
	fma.rn.f32 	%f70, %f68, %f69, %f67;
	ld.global.f32 	%f71, [%rd7+92];
	ld.global.f32 	%f72, [%rd9+376832];
	fma.rn.f32 	%f73, %f71, %f72, %f70;
	ld.global.f32 	%f74, [%rd7+96];
	ld.global.f32 	%f75, [%rd9+393216];
	fma.rn.f32 	%f76, %f74, %f75, %f73;
	ld.global.f32 	%f77, [%rd7+100];
	ld.global.f32 	%f78, [%rd9+409600];
	fma.rn.f32 	%f79, %f77, %f78, %f76;
	ld.global.f32 	%f80, [%rd7+104];
	ld.global.f32 	%f81, [%rd9+425984];
	fma.rn.f32 	%f82, %f80, %f81, %f79;
	ld.global.f32 	%f83, [%rd7+108];
	ld.global.f32 	%f84, [%rd9+442368];
	fma.rn.f32 	%f85, %f83, %f84, %f82;
	ld.global.f32 	%f86, [%rd7+112];
	ld.global.f32 	%f87, [%rd9+458752];
	fma.rn.f32 	%f88, %f86, %f87, %f85;
	ld.global.f32 	%f89, [%rd7+116];
	ld.global.f32 	%f90, [%rd9+475136];
	fma.rn.f32 	%f91, %f89, %f90, %f88;
	ld.global.f32 	%f92, [%rd7+120];
	ld.global.f32 	%f93, [%rd9+491520];
	fma.rn.f32 	%f94, %f92, %f93, %f91;
	ld.global.f32 	%f95, [%rd7+124];
	ld.global.f32 	%f96, [%rd9+507904];
	fma.rn.f32 	%f97, %f95, %f96, %f94;
	ld.global.f32 	%f98, [%rd7+128];
	ld.global.f32 	%f99, [%rd9+524288];
	fma.rn.f32 	%f100, %f98, %f99, %f97;
	ld.global.f32 	%f101, [%rd7+132];
	ld.global.f32 	%f102, [%rd9+540672];
	fma.rn.f32 	%f103, %f101, %f102, %f100;
	ld.global.f32 	%f104, [%rd7+136];
	ld.global.f32 	%f105, [%rd9+557056];
	fma.rn.f32 	%f106, %f104, %f105, %f103;
	ld.global.f32 	%f107, [%rd7+140];
	ld.global.f32 	%f108, [%rd9+573440];
	fma.rn.f32 	%f109, %f107, %f108, %f106;
	ld.global.f32 	%f110, [%rd7+144];
	ld.global.f32 	%f111, [%rd9+589824];
	fma.rn.f32 	%f112, %f110, %f111, %f109;
	ld.global.f32 	%f113, [%rd7+148];
	ld.global.f32 	%f114, [%rd9+606208];
	fma.rn.f32 	%f115, %f113, %f114, %f112;
	ld.global.f32 	%f116, [%rd7+152];
	ld.global.f32 	%f117, [%rd9+622592];
	fma.rn.f32 	%f118, %f116, %f117, %f115;
	ld.global.f32 	%f119, [%rd7+156];
	ld.global.f32 	%f120, [%rd9+638976];
	fma.rn.f32 	%f121, %f119, %f120, %f118;
	ld.global.f32 	%f122, [%rd7+160];
	ld.global.f32 	%f123, [%rd9+655360];
	fma.rn.f32 	%f124, %f122, %f123, %f121;
	ld.global.f32 	%f125, [%rd7+164];
	ld.global.f32 	%f126, [%rd9+671744];
	fma.rn.f32 	%f127, %f125, %f126, %f124;
	ld.global.f32 	%f128, [%rd7+168];
	ld.global.f32 	%f129, [%rd9+688128];
	fma.rn.f32 	%f130, %f128, %f129, %f127;
	ld.global.f32 	%f131, [%rd7+172];
	ld.global.f32 	%f132, [%rd9+704512];
	fma.rn.f32 	%f133, %f131, %f132, %f130;
	ld.global.f32 	%f134, [%rd7+176];
	ld.global.f32 	%f135, [%rd9+720896];
	fma.rn.f32 	%f136, %f134, %f135, %f133;
	ld.global.f32 	%f137, [%rd7+180];
	ld.global.f32 	%f138, [%rd9+737280];
	fma.rn.f32 	%f139, %f137, %f138, %f136;
	ld.global.f32 	%f140, [%rd7+184];
	ld.global.f32 	%f141, [%rd9+753664];
	fma.rn.f32 	%f142, %f140, %f141, %f139;
	ld.global.f32 	%f143, [%rd7+188];
	ld.global.f32 	%f144, [%rd9+770048];
	fma.rn.f32 	%f145, %f143, %f144, %f142;
	ld.global.f32 	%f146, [%rd7+192];
	ld.global.f32 	%f147, [%rd9+786432];
	fma.rn.f32 	%f148, %f146, %f147, %f145;
	ld.global.f32 	%f149, [%rd7+196];
	ld.global.f32 	%f150, [%rd9+802816];
	fma.rn.f32 	%f151, %f149, %f150, %f148;
	ld.global.f32 	%f152, [%rd7+200];
	ld.global.f32 	%f153, [%rd9+819200];
	fma.rn.f32 	%f154, %f152, %f153, %f151;
	ld.global.f32 	%f155, [%rd7+204];
	ld.global.f32 	%f156, [%rd9+835584];
	fma.rn.f32 	%f157, %f155, %f156, %f154;
	ld.global.f32 	%f158, [%rd7+208];
	ld.global.f32 	%f159, [%rd9+851968];
	fma.rn.f32 	%f160, %f158, %f159, %f157;
	ld.global.f32 	%f161, [%rd7+212];
	ld.global.f32 	%f162, [%rd9+868352];
	fma.rn.f32 	%f163, %f161, %f162, %f160;
	ld.global.f32 	%f164, [%rd7+216];
	ld.global.f32 	%f165, [%rd9+884736];
	fma.rn.f32 	%f166, %f164, %f165, %f163;
	ld.global.f32 	%f167, [%rd7+220];
	ld.global.f32 	%f168, [%rd9+901120];
	fma.rn.f32 	%f169, %f167, %f168, %f166;
	ld.global.f32 	%f170, [%rd7+224];
	ld.global.f32 	%f171, [%rd9+917504];
	fma.rn.f32 	%f172, %f170, %f171, %f169;
	ld.global.f32 	%f173, [%rd7+228];
	ld.global.f32 	%f174, [%rd9+933888];
	fma.rn.f32 	%f175, %f173, %f174, %f172;
	ld.global.f32 	%f176, [%rd7+232];
	ld.global.f32 	%f177, [%rd9+950272];
	fma.rn.f32 	%f178, %f176, %f177, %f175;
	ld.global.f32 	%f179, [%rd7+236];
	ld.global.f32 	%f180, [%rd9+966656];
	fma.rn.f32 	%f181, %f179, %f180, %f178;
	ld.global.f32 	%f182, [%rd7+240];
	ld.global.f32 	%f183, [%rd9+983040];
	fma.rn.f32 	%f184, %f182, %f183, %f181;
	ld.global.f32 	%f185, [%rd7+244];
	ld.global.f32 	%f186, [%rd9+999424];
	fma.rn.f32 	%f187, %f185, %f186, %f184;
	ld.global.f32 	%f188, [%rd7+248];
	ld.global.f32 	%f189, [%rd9+1015808];
	fma.rn.f32 	%f190, %f188, %f189, %f187;
	ld.global.f32 	%f191, [%rd7+252];
	ld.global.f32 	%f192, [%rd9+1032192];
	fma.rn.f32 	%f193, %f191, %f192, %f190;
	ld.global.f32 	%f194, [%rd7+256];
	ld.global.f32 	%f195, [%rd9+1048576];
	fma.rn.f32 	%f196, %f194, %f195, %f193;
	ld.global.f32 	%f197, [%rd7+260];
	ld.global.f32 	%f198, [%rd9+1064960];
	fma.rn.f32 	%f199, %f197, %f198, %f196;
	ld.global.f32 	%f200, [%rd7+264];
	ld.global.f32 	%f201, [%rd9+1081344];
	fma.rn.f32 	%f202, %f200, %f201, %f199;
	ld.global.f32 	%f203, [%rd7+268];
	ld.global.f32 	%f204, [%rd9+1097728];
	fma.rn.f32 	%f205, %f203, %f204, %f202;
	ld.global.f32 	%f206, [%rd7+272];
	ld.global.f32 	%f207, [%rd9+1114112];
	fma.rn.f32 	%f208, %f206, %f207, %f205;
	ld.global.f32 	%f209, [%rd7+276];
	ld.global.f32 	%f210, [%rd9+1130496];
	fma.rn.f32 	%f211, %f209, %f210, %f208;
	ld.global.f32 	%f212, [%rd7+280];
	ld.global.f32 	%f213, [%rd9+1146880];
	fma.rn.f32 	%f214, %f212, %f213, %f211;
	ld.global.f32 	%f215, [%rd7+284];
	ld.global.f32 	%f216, [%rd9+1163264];
	fma.rn.f32 	%f217, %f215, %f216, %f214;
	ld.global.f32 	%f218, [%rd7+288];
	ld.global.f32 	%f219, [%rd9+1179648];
	fma.rn.f32 	%f220, %f218, %f219, %f217;
	ld.global.f32 	%f221, [%rd7+292];
	ld.global.f32 	%f222, [%rd9+1196032];
	fma.rn.f32 	%f223, %f221, %f222, %f220;
	ld.global.f32 	%f224, [%rd7+296];
	ld.global.f32 	%f225, [%rd9+1212416];
	fma.rn.f32 	%f226, %f224, %f225, %f223;
	ld.global.f32 	%f227, [%rd7+300];
	ld.global.f32 	%f228, [%rd9+1228800];
	fma.rn.f32 	%f229, %f227, %f228, %f226;
	ld.global.f32 	%f230, [%rd7+304];
	ld.global.f32 	%f231, [%rd9+1245184];
	fma.rn.f32 	%f232, %f230, %f231, %f229;
	ld.global.f32 	%f233, [%rd7+308];
	ld.global.f32 	%f234, [%rd9+1261568];
	fma.rn.f32 	%f235, %f233, %f234, %f232;
	ld.global.f32 	%f236, [%rd7+312];
	ld.global.f32 	%f237, [%rd9+1277952];
	fma.rn.f32 	%f238, %f236, %f237, %f235;
	ld.global.f32 	%f239, [%rd7+316];
	ld.global.f32 	%f240, [%rd9+1294336];
	fma.rn.f32 	%f241, %f239, %f240, %f238;
	ld.global.f32 	%f242, [%rd7+320];
	ld.global.f32 	%f243, [%rd9+1310720];
	fma.rn.f32 	%f244, %f242, %f243, %f241;
	ld.global.f32 	%f245, [%rd7+324];
	ld.global.f32 	%f246, [%rd9+1327104];
	fma.rn.f32 	%f247, %f245, %f246, %f244;
	ld.global.f32 	%f248, [%rd7+328];
	ld.global.f32 	%f249, [%rd9+1343488];
	fma.rn.f32 	%f250, %f248, %f249, %f247;
	ld.global.f32 	%f251, [%rd7+332];
	ld.global.f32 	%f252, [%rd9+1359872];
	fma.rn.f32 	%f253, %f251, %f252, %f250;
	ld.global.f32 	%f254, [%rd7+336];
	ld.global.f32 	%f255, [%rd9+1376256];
	fma.rn.f32 	%f256, %f254, %f255, %f253;
	ld.global.f32 	%f257, [%rd7+340];
	ld.global.f32 	%f258, [%rd9+1392640];
	fma.rn.f32 	%f259, %f257, %f258, %f256;
	ld.global.f32 	%f260, [%rd7+344];
	ld.global.f32 	%f261, [%rd9+1409024];
	fma.rn.f32 	%f262, %f260, %f261, %f259;
	ld.global.f32 	%f263, [%rd7+348];
	ld.global.f32 	%f264, [%rd9+1425408];
	fma.rn.f32 	%f265, %f263, %f264, %f262;
	ld.global.f32 	%f266, [%rd7+352];
	ld.global.f32 	%f267, [%rd9+1441792];
	fma.rn.f32 	%f268, %f266, %f267, %f265;
	ld.global.f32 	%f269, [%rd7+356];
	ld.global.f32 	%f270, [%rd9+1458176];
	fma.rn.f32 	%f271, %f269, %f270, %f268;
	ld.global.f32 	%f272, [%rd7+360];
	ld.global.f32 	%f273, [%rd9+1474560];
	fma.rn.f32 	%f274, %f272, %f273, %f271;
	ld.global.f32 	%f275, [%rd7+364];
	ld.global.f32 	%f276, [%rd9+1490944];
	fma.rn.f32 	%f277, %f275, %f276, %f274;
	ld.global.f32 	%f278, [%rd7+368];
	ld.global.f32 	%f279, [%rd9+1507328];
	fma.rn.f32 	%f280, %f278, %f279, %f277;
	ld.global.f32 	%f281, [%rd7+372];
	ld.global.f32 	%f282, [%rd9+1523712];
	fma.rn.f32 	%f283, %f281, %f282, %f280;
	ld.global.f32 	%f284, [%rd7+376];
	ld.global.f32 	%f285, [%rd9+1540096];
	fma.rn.f32 	%f286, %f284, %f285, %f283;
	ld.global.f32 	%f287, [%rd7+380];
	ld.global.f32 	%f288, [%rd9+1556480];
	fma.rn.f32 	%f289, %f287, %f288, %f286;
	ld.global.f32 	%f290, [%rd7+384];
	ld.global.f32 	%f291, [%rd9+1572864];
	fma.rn.f32 	%f292, %f290, %f291, %f289;
	ld.global.f32 	%f293, [%rd7+388];
	ld.global.f32 	%f294, [%rd9+1589248];
	fma.rn.f32 	%f295, %f293, %f294, %f292;
	ld.global.f32 	%f296, [%rd7+392];
	ld.global.f32 	%f297, [%rd9+1605632];
	fma.rn.f32 	%f298, %f296, %f297, %f295;
	ld.global.f32 	%f299, [%rd7+396];
	ld.global.f32 	%f300, [%rd9+1622016];
	fma.rn.f32 	%f301, %f299, %f300, %f298;
	ld.global.f32 	%f302, [%rd7+400];
	ld.global.f32 	%f303, [%rd9+1638400];
	fma.rn.f32 	%f304, %f302, %f303, %f301;
	ld.global.f32 	%f305, [%rd7+404];
	ld.global.f32 	%f306, [%rd9+1654784];
	fma.rn.f32 	%f307, %f305, %f306, %f304;
	ld.global.f32 	%f308, [%rd7+408];
	ld.global.f32 	%f309, [%rd9+1671168];
	fma.rn.f32 	%f310, %f308, %f309, %f307;
	ld.global.f32 	%f311, [%rd7+412];
	ld.global.f32 	%f312, [%rd9+1687552];
	fma.rn.f32 	%f313, %f311, %f312, %f310;
	ld.global.f32 	%f314, [%rd7+416];
	ld.global.f32 	%f315, [%rd9+1703936];
	fma.rn.f32 	%f316, %f314, %f315, %f313;
	ld.global.f32 	%f317, [%rd7+420];
	ld.global.f32 	%f318, [%rd9+1720320];
	fma.rn.f32 	%f319, %f317, %f318, %f316;
	ld.global.f32 	%f320, [%rd7+424];
	ld.global.f32 	%f321, [%rd9+1736704];
	fma.rn.f32 	%f322, %f320, %f321, %f319;
	ld.global.f32 	%f323, [%rd7+428];
	ld.global.f32 	%f324, [%rd9+1753088];
	fma.rn.f32 	%f325, %f323, %f324, %f322;
	ld.global.f32 	%f326, [%rd7+432];
	ld.global.f32 	%f327, [%rd9+1769472];
	fma.rn.f32 	%f328, %f326, %f327, %f325;
	ld.global.f32 	%f329, [%rd7+436];
	ld.global.f32 	%f330, [%rd9+1785856];
	fma.rn.f32 	%f331, %f329, %f330, %f328;
	ld.global.f32 	%f332, [%rd7+440];
	ld.global.f32 	%f333, [%rd9+1802240];
	fma.rn.f32 	%f334, %f332, %f333, %f331;
	ld.global.f32 	%f335, [%rd7+444];
	ld.global.f32 	%f336, [%rd9+1818624];
	fma.rn.f32 	%f337, %f335, %f336, %f334;
	ld.global.f32 	%f338, [%rd7+448];
	ld.global.f32 	%f339, [%rd9+1835008];
	fma.rn.f32 	%f340, %f338, %f339, %f337;
	ld.global.f32 	%f341, [%rd7+452];
	ld.global.f32 	%f342, [%rd9+1851392];
	fma.rn.f32 	%f343, %f341, %f342, %f340;
	ld.global.f32 	%f344, [%rd7+456];
	ld.global.f32 	%f345, [%rd9+1867776];
	fma.rn.f32 	%f346, %f344, %f345, %f343;
	ld.global.f32 	%f347, [%rd7+460];
	ld.global.f32 	%f348, [%rd9+1884160];
	fma.rn.f32 	%f349, %f347, %f348, %f346;
	ld.global.f32 	%f350, [%rd7+464];
	ld.global.f32 	%f351, [%rd9+1900544];
	fma.rn.f32 	%f352, %f350, %f351, %f349;
	ld.global.f32 	%f353, [%rd7+468];
	ld.global.f32 	%f354, [%rd9+1916928];
	fma.rn.f32 	%f355, %f353, %f354, %f352;
	ld.global.f32 	%f356, [%rd7+472];
	ld.global.f32 	%f357, [%rd9+1933312];
	fma.rn.f32 	%f358, %f356, %f357, %f355;
	ld.global.f32 	%f359, [%rd7+476];
	ld.global.f32 	%f360, [%rd9+1949696];
	fma.rn.f32 	%f361, %f359, %f360, %f358;
	ld.global.f32 	%f362, [%rd7+480];
	ld.global.f32 	%f363, [%rd9+1966080];
	fma.rn.f32 	%f364, %f362, %f363, %f361;
	ld.global.f32 	%f365, [%rd7+484];
	ld.global.f32 	%f366, [%rd9+1982464];
	fma.rn.f32 	%f367, %f365, %f366, %f364;
	ld.global.f32 	%f368, [%rd7+488];
	ld.global.f32 	%f369, [%rd9+1998848];
	fma.rn.f32 	%f370, %f368, %f369, %f367;
	ld.global.f32 	%f371, [%rd7+492];
	ld.global.f32 	%f372, [%rd9+2015232];
	fma.rn.f32 	%f373, %f371, %f372, %f370;
	ld.global.f32 	%f374, [%rd7+496];
	ld.global.f32 	%f375, [%rd9+2031616];
	fma.rn.f32 	%f376, %f374, %f375, %f373;
	ld.global.f32 	%f377, [%rd7+500];
	ld.global.f32 	%f378, [%rd9+2048000];
	fma.rn.f32 	%f379, %f377, %f378, %f376;
	ld.global.f32 	%f380, [%rd7+504];
	ld.global.f32 	%f381, [%rd9+2064384];
	fma.rn.f32 	%f382, %f380, %f381, %f379;
	ld.global.f32 	%f383, [%rd7+508];
	ld.global.f32 	%f384, [%rd9+2080768];
	fma.rn.f32 	%f385, %f383, %f384, %f382;
	mov.u32 	%r9, _ZZ4gemvIfEvPT_S1_S1_E4bsum;
	mad.lo.s32 	%r10, %r6, 132, %r9;
	shl.b32 	%r11, %r1, 2;
	add.s32 	%r12, %r10, %r11;
	st.shared.f32 	[%r12], %f385;
	bar.sync 	0;
	mad.lo.s32 	%r13, %r1, 132, %r9;
	shl.b32 	%r14, %r6, 2;
	add.s32 	%r15, %r13, %r14;
	ld.shared.f32 	%f386, [%r15];
	bar.sync 	0;
	mov.b32 	%r16, %f386;
	shfl.sync.down.b32	%r17|%p1, %r16, 16, 31, -1;
	mov.b32 	%f387, %r17;
	add.f32 	%f388, %f386, %f387;
	mov.b32 	%r18, %f388;
	shfl.sync.down.b32	%r19|%p2, %r18, 8, 31, -1;
	mov.b32 	%f389, %r19;
	add.f32 	%f390, %f388, %f389;
	mov.b32 	%r20, %f390;
	shfl.sync.down.b32	%r21|%p3, %r20, 4, 31, -1;
	mov.b32 	%f391, %r21;
	add.f32 	%f392, %f390, %f391;
	mov.b32 	%r22, %f392;
	shfl.sync.down.b32	%r23|%p4, %r22, 2, 31, -1;
	mov.b32 	%f393, %r23;
	add.f32 	%f394, %f392, %f393;
	mov.b32 	%r24, %f394;
	shfl.sync.down.b32	%r25|%p5, %r24, 1, 31, -1;
	mov.b32 	%f395, %r25;
	add.f32 	%f1, %f394, %f395;
	setp.ne.s32 	%p6, %r6, 0;
	@%p6 bra 	$L__BB2_2;
	cvta.to.global.u64 	%rd10, %rd1;
	add.s32 	%r26, %r2, %r1;
	mul.wide.u32 	%rd11, %r26, 4;
	add.s64 	%rd12, %rd10, %rd11;
	st.global.f32 	[%rd12], %f1;
$L__BB2_2:
	ret;

}


// ===== COMPILED SASS (sm_100) =====

	.target	sm_100

	.elftype	@"ET_EXEC"


//--------------------- .note.nv.tkinfo           --------------------------
	.section	.note.nv.tkinfo,"",@"SHT_NOTE"
	.sectionflags	@"SHF_NOTE_NV_TKINFO"
	.tkinfo
        /*0018*/ 	.word	0x00000002
        /*0030*/ 	.string	""
        /*0030*/ 	.string	"ptxas"
        /*0030*/ 	.string	"Cuda compilation tools, release 13.0, V13.0.88"
        /*0030*/ 	.string	"Build cuda_13.0.r13.0/compiler.36424714_0"
        /*0030*/ 	.string	"-arch sm_100 -m 64 "



//--------------------- .note.nv.cuinfo           --------------------------
	.section	.note.nv.cuinfo,"",@"SHT_NOTE"
	.sectionflags	@"SHF_NOTE_NV_CUINFO"
        /*0018*/ 	.short	0x0002
        /*001a*/ 	.short	0x0064
        /*001c*/ 	.short	0x0082
	.zero		2


//--------------------- .nv.info                  --------------------------
	.section	.nv.info,"",@"SHT_CUDA_INFO"
	.align	4


	//----- nvinfo : EIATTR_REGCOUNT
	.align		4
        /*0000*/ 	.byte	0x04, 0x2f
        /*0002*/ 	.short	(.L_1 - .L_0)
	.align		4
.L_0:
        /*0004*/ 	.word	index@(_Z8Sgemv_v1PfS_S_ii)
        /*0008*/ 	.word	0x00000028


	//----- nvinfo : EIATTR_FRAME_SIZE
	.align		4
.L_1:
        /*000c*/ 	.byte	0x04, 0x11
        /*000e*/ 	.short	(.L_3 - .L_2)
	.align		4
.L_2:
        /*0010*/ 	.word	index@(_Z8Sgemv_v1PfS_S_ii)
        /*0014*/ 	.word	0x00000000


	//----- nvinfo : EIATTR_REGCOUNT
	.align		4
.L_3:
        /*0018*/ 	.byte	0x04, 0x2f
        /*001a*/ 	.short	(.L_5 - .L_4)
	.align		4
.L_4:
        /*001c*/ 	.word	index@(_Z17convertFp32ToFp16P6__halfPfi)
        /*0020*/ 	.word	0x0000000a


	//----- nvinfo : EIATTR_FRAME_SIZE
	.align		4
.L_5:
        /*0024*/ 	.byte	0x04, 0x11
        /*0026*/ 	.short	(.L_7 - .L_6)
	.align		4
.L_6:
        /*0028*/ 	.word	index@(_Z17convertFp32ToFp16P6__halfPfi)
        /*002c*/ 	.word	0x00000000


	//----- nvinfo : EIATTR_REGCOUNT
	.align		4
.L_7:
        /*0030*/ 	.byte	0x04, 0x2f
        /*0032*/ 	.short	(.L_9 - .L_8)
	.align		4
.L_8:
        /*0034*/ 	.word	index@(_Z4gemvIfEvPT_S1_S1_)
        /*0038*/ 	.word	0x00000020


	//----- nvinfo : EIATTR_FRAME_SIZE
	.align		4
.L_9:
        /*003c*/ 	.byte	0x04, 0x11
        /*003e*/ 	.short	(.L_11 - .L_10)
	.align		4
.L_10:
        /*0040*/ 	.word	index@(_Z4gemvIfEvPT_S1_S1_)
        /*0044*/ 	.word	0x00000000


	//----- nvinfo : EIATTR_MIN_STACK_SIZE
	.align		4
.L_11:
        /*0048*/ 	.byte	0x04, 0x12
        /*004a*/ 	.short	(.L_13 - .L_12)
	.align		4
.L_12:
        /*004c*/ 	.word	index@(_Z4gemvIfEvPT_S1_S1_)
        /*0050*/ 	.word	0x00000000


	//----- nvinfo : EIATTR_MIN_STACK_SIZE
	.align		4
.L_13:
        /*0054*/ 	.byte	0x04, 0x12
        /*0056*/ 	.short	(.L_15 - .L_14)
	.align		4
.L_14:
        /*0058*/ 	.word	index@(_Z17convertFp32ToFp16P6__halfPfi)
        /*005c*/ 	.word	0x00000000


	//----- nvinfo : EIATTR_MIN_STACK_SIZE
	.align		4
.L_15:
        /*0060*/ 	.byte	0x04, 0x12
        /*0062*/ 	.short	(.L_17 - .L_16)
	.align		4
.L_16:
        /*0064*/ 	.word	index@(_Z8Sgemv_v1PfS_S_ii)
        /*0068*/ 	.word	0x00000000
.L_17:


//--------------------- .nv.compat                --------------------------
	.section	.nv.compat,"",@"SHT_CUDA_COMPAT_INFO"
	.align	4
        /*0000*/ 	.byte	0x02, 0x09, 0x00, 0x00, 0x02, 0x02, 0x01, 0x00, 0x02, 0x05, 0x05, 0x00, 0x03, 0x07, 0x01, 0x01
        /*0010*/ 	.byte	0x02, 0x03, 0x00, 0x00, 0x02, 0x06, 0x01, 0x00, 0x04, 0x0b, 0x08, 0x00, 0x09, 0x00, 0x00, 0x00
        /*0020*/ 	.byte	0x00, 0x00, 0x00, 0x00


//--------------------- .nv.info._Z4gemvIfEvPT_S1_S1_ --------------------------
	.section	.nv.info._Z4gemvIfEvPT_S1_S1_,"",@"SHT_CUDA_INFO"
	.sectionflags	@""
	.align	4


	//----- nvinfo : EIATTR_CUDA_API_VERSION
	.align		4
        /*0000*/ 	.byte	0x04, 0x37
        /*0002*/ 	.short	(.L_19 - .L_18)
.L_18:
        /*0004*/ 	.word	0x00000082


	//----- nvinfo : EIATTR_KPARAM_INFO
	.align		4
.L_19:
        /*0008*/ 	.byte	0x04, 0x17
        /*000a*/ 	.short	(.L_21 - .L_20)
.L_20:
        /*000c*/ 	.word	0x00000000
        /*0010*/ 	.short	0x0002
        /*0012*/ 	.short	0x0010
        /*0014*/ 	.byte	0x00, 0xf5, 0x21, 0x00


	//----- nvinfo : EIATTR_KPARAM_INFO
	.align		4
.L_21:
        /*0018*/ 	.byte	0x04, 0x17
        /*001a*/ 	.short	(.L_23 - .L_22)
.L_22:
        /*001c*/ 	.word	0x00000000
        /*0020*/ 	.short	0x0001
        /*0022*/ 	.short	0x0008
        /*0024*/ 	.byte	0x00, 0xf5, 0x21, 0x00


	//----- nvinfo : EIATTR_KPARAM_INFO
	.align		4
.L_23:
        /*0028*/ 	.byte	0x04, 0x17
        /*002a*/ 	.short	(.L_25 - .L_24)
.L_24:
        /*002c*/ 	.word	0x00000000
        /*0030*/ 	.short	0x0000
        /*0032*/ 	.short	0x0000
        /*0034*/ 	.byte	0x00, 0xf5, 0x21, 0x00


	//----- nvinfo : EIATTR_SPARSE_MMA_MASK
	.align		4
.L_25:
        /*0038*/ 	.byte	0x03, 0x50
        /*003a*/ 	.short	0x0000


	//----- nvinfo : EIATTR_MAXREG_COUNT
	.align		4
        /*003c*/ 	.byte	0x03, 0x1b
        /*003e*/ 	.short	0x00ff


	//----- nvinfo : EIATTR_NUM_BARRIERS
	.align		4
        /*0040*/ 	.byte	0x02, 0x4c
        /*0042*/ 	.byte	0x01
	.zero		1


	//----- nvinfo : EIATTR_MERCURY_ISA_VERSION
	.align		4
        /*0044*/ 	.byte	0x03, 0x5f
        /*0046*/ 	.short	0x0101


	//----- nvinfo : EIATTR_COOP_GROUP_MASK_REGIDS
	.align		4
        /*0048*/ 	.byte	0x04, 0x29
        /*004a*/ 	.short	(.L_27 - .L_26)


	//   ....[0]....
.L_26:
        /*004c*/ 	.word	0xffffffff


	//   ....[1]....
        /*0050*/ 	.word	0xffffffff


	//   ....[2]....
        /*0054*/ 	.word	0xffffffff


	//   ....[3]....
        /*0058*/ 	.word	0xffffffff


	//   ....[4]....
        /*005c*/ 	.word	0xffffffff


	//----- nvinfo : EIATTR_COOP_GROUP_INSTR_OFFSETS
	.align		4
.L_27:
        /*0060*/ 	.byte	0x04, 0x28
        /*0062*/ 	.short	(.L_29 - .L_28)


	//   ....[0]....
.L_28:
        /*0064*/ 	.word	0x00001980


	//   ....[1]....
        /*0068*/ 	.word	0x000019a0


	//   ....[2]....
        /*006c*/ 	.word	0x000019c0


	//   ....[3]....
        /*0070*/ 	.word	0x000019e0


	//   ....[4]....
        /*0074*/ 	.word	0x00001a00


	//----- nvinfo : EIATTR_VRC_CTA_INIT_COUNT
	.align		4
.L_29:
        /*0078*/ 	.byte	0x02, 0x4a
	.zero		1
	.zero		1


	//----- nvinfo : EIATTR_EXIT_INSTR_OFFSETS
	.align		4
        /*007c*/ 	.byte	0x04, 0x1c
        /*007e*/ 	.short	(.L_31 - .L_30)


	//   ....[0]....
.L_30:
        /*0080*/ 	.word	0x00001a20


	//   ....[1]....
        /*0084*/ 	.word	0x00001a80


	//----- nvinfo : EIATTR_CBANK_PARAM_SIZE
	.align		4
.L_31:
        /*0088*/ 	.byte	0x03, 0x19
        /*008a*/ 	.short	0x0018


	//----- nvinfo : EIATTR_PARAM_CBANK
	.align		4
        /*008c*/ 	.byte	0x04, 0x0a
        /*008e*/ 	.short	(.L_33 - .L_32)
	.align		4
.L_32:
        /*0090*/ 	.word	index@(.nv.constant0._Z4gemvIfEvPT_S1_S1_)
        /*0094*/ 	.short	0x0380
        /*0096*/ 	.short	0x0018


	//----- nvinfo : EIATTR_SW_WAR
	.align		4
.L_33:
        /*0098*/ 	.byte	0x04, 0x36
        /*009a*/ 	.short	(.L_35 - .L_34)
.L_34:
        /*009c*/ 	.word	0x00000008
.L_35:


//--------------------- .nv.info._Z17convertFp32ToFp16P6__halfPfi --------------------------
	.section	.nv.info._Z17convertFp32ToFp16P6__halfPfi,"",@"SHT_CUDA_INFO"
	.sectionflags	@""
	.align	4


	//----- nvinfo : EIATTR_CUDA_API_VERSION
	.align		4
        /*0000*/ 	.byte	0x04, 0x37
        /*0002*/ 	.short	(.L_37 - .L_36)
.L_36:
        /*0004*/ 	.word	0x00000082


	//----- nvinfo : EIATTR_KPARAM_INFO
	.align		4
.L_37:
        /*0008*/ 	.byte	0x04, 0x17
        /*000a*/ 	.short	(.L_39 - .L_38)
.L_38:
        /*000c*/ 	.word	0x00000000
        /*0010*/ 	.short	0x0002
        /*0012*/ 	.short	0x0010
        /*0014*/ 	.byte	0x00, 0xf0, 0x11, 0x00


	//----- nvinfo : EIATTR_KPARAM_INFO
	.align		4
.L_39:
        /*0018*/ 	.byte	0x04, 0x17
        /*001a*/ 	.short	(.L_41 - .L_40)
.L_40:
        /*001c*/ 	.word	0x00000000
        /*0020*/ 	.short	0x0001
        /*0022*/ 	.short	0x0008
        /*0024*/ 	.byte	0x00, 0xf5, 0x21, 0x00


	//----- nvinfo : EIATTR_KPARAM_INFO
	.align		4
.L_41:
        /*0028*/ 	.byte	0x04, 0x17
        /*002a*/ 	.short	(.L_43 - .L_42)
.L_42:
        /*002c*/ 	.word	0x00000000
        /*0030*/ 	.short	0x0000
        /*0032*/ 	.short	0x0000
        /*0034*/ 	.byte	0x00, 0xf5, 0x21, 0x00


	//----- nvinfo : EIATTR_SPARSE_MMA_MASK
	.align		4
.L_43:
        /*0038*/ 	.byte	0x03, 0x50
        /*003a*/ 	.short	0x0000


	//----- nvinfo : EIATTR_MAXREG_COUNT
	.align		4
        /*003c*/ 	.byte	0x03, 0x1b
        /*003e*/ 	.short	0x00ff


	//----- nvinfo : EIATTR_MERCURY_ISA_VERSION
	.align		4
        /*0040*/ 	.byte	0x03, 0x5f
        /*0042*/ 	.short	0x0101


	//----- nvinfo : EIATTR_VRC_CTA_INIT_COUNT
	.align		4
        /*0044*/ 	.byte	0x02, 0x4a
	.zero		1
	.zero		1


	//----- nvinfo : EIATTR_EXIT_INSTR_OFFSETS
	.align		4
        /*0048*/ 	.byte	0x04, 0x1c
        /*004a*/ 	.short	(.L_45 - .L_44)


	//   ....[0]....
.L_44:
        /*004c*/ 	.word	0x00000070


	//   ....[1]....
        /*0050*/ 	.word	0x00000100


	//----- nvinfo : EIATTR_CBANK_PARAM_SIZE
	.align		4
.L_45:
        /*0054*/ 	.byte	0x03, 0x19
        /*0056*/ 	.short	0x0014


	//----- nvinfo : EIATTR_PARAM_CBANK
	.align		4
        /*0058*/ 	.byte	0x04, 0x0a
        /*005a*/ 	.short	(.L_47 - .L_46)
	.align		4
.L_46:
        /*005c*/ 	.word	index@(.nv.constant0._Z17convertFp32ToFp16P6__halfPfi)
        /*0060*/ 	.short	0x0380
        /*0062*/ 	.short	0x0014


	//----- nvinfo : EIATTR_SW_WAR
	.align		4
.L_47:
        /*0064*/ 	.byte	0x04, 0x36
        /*0066*/ 	.short	(.L_49 - .L_48)
.L_48:
        /*0068*/ 	.word	0x00000008
.L_49:


//--------------------- .nv.info._Z8Sgemv_v1PfS_S_ii --------------------------
	.section	.nv.info._Z8Sgemv_v1PfS_S_ii,"",@"SHT_CUDA_INFO"
	.sectionflags	@""
	.align	4


	//----- nvinfo : EIATTR_CUDA_API_VERSION
	.align		4
        /*0000*/ 	.byte	0x04, 0x37
        /*0002*/ 	.short	(.L_51 - .L_50)
.L_50:
        /*0004*/ 	.word	0x00000082


	//----- nvinfo : EIATTR_KPARAM_INFO
	.align		4
.L_51:
        /*0008*/ 	.byte	0x04, 0x17
        /*000a*/ 	.short	(.L_53 - .L_52)
.L_52:
        /*000c*/ 	.word	0x00000000
        /*0010*/ 	.short	0x0004
        /*0012*/ 	.short	0x001c
        /*0014*/ 	.byte	0x00, 0xf0, 0x11, 0x00


	//----- nvinfo : EIATTR_KPARAM_INFO
	.align		4
.L_53:
        /*0018*/ 	.byte	0x04, 0x17
        /*001a*/ 	.short	(.L_55 - .L_54)
.L_54:
        /*001c*/ 	.word	0x00000000
        /*0020*/ 	.short	0x0003
        /*0022*/ 	.short	0x0018
        /*0024*/ 	.byte	0x00, 0xf0, 0x11, 0x00


	//----- nvinfo : EIATTR_KPARAM_INFO
	.align		4
.L_55:
        /*0028*/ 	.byte	0x04, 0x17
        /*002a*/ 	.short	(.L_57 - .L_56)
.L_56:
        /*002c*/ 	.word	0x00000000
        /*0030*/ 	.short	0x0002
        /*0032*/ 	.short	0x0010
        /*0034*/ 	.byte	0x00, 0xf5, 0x21, 0x00


	//----- nvinfo : EIATTR_KPARAM_INFO
	.align		4
.L_57:
        /*0038*/ 	.byte	0x04, 0x17
        /*003a*/ 	.short	(.L_59 - .L_58)
.L_58:
        /*003c*/ 	.word	0x00000000
        /*0040*/ 	.short	0x0001
        /*0042*/ 	.short	0x0008
        /*0044*/ 	.byte	0x00, 0xf5, 0x21, 0x00


	//----- nvinfo : EIATTR_KPARAM_INFO
	.align		4
.L_59:
        /*0048*/ 	.byte	0x04, 0x17
        /*004a*/ 	.short	(.L_61 - .L_60)
.L_60:
        /*004c*/ 	.word	0x00000000
        /*0050*/ 	.short	0x0000
        /*0052*/ 	.short	0x0000
        /*0054*/ 	.byte	0x00, 0xf5, 0x21, 0x00


	//----- nvinfo : EIATTR_SPARSE_MMA_MASK
	.align		4
.L_61:
        /*0058*/ 	.byte	0x03, 0x50
        /*005a*/ 	.short	0x0000


	//----- nvinfo : EIATTR_MAXREG_COUNT
	.align		4
        /*005c*/ 	.byte	0x03, 0x1b
        /*005e*/ 	.short	0x00ff


	//----- nvinfo : EIATTR_MERCURY_ISA_VERSION
	.align		4
        /*0060*/ 	.byte	0x03, 0x5f
        /*0062*/ 	.short	0x0101


	//----- nvinfo : EIATTR_COOP_GROUP_MASK_REGIDS
	.align		4
        /*0064*/ 	.byte	0x04, 0x29
        /*0066*/ 	.short	(.L_63 - .L_62)


	//   ....[0]....
.L_62:
        /*0068*/ 	.word	0xffffffff


	//   ....[1]....
        /*006c*/ 	.word	0xffffffff


	//   ....[2]....
        /*0070*/ 	.word	0xffffffff


	//   ....[3]....
        /*0074*/ 	.word	0xffffffff


	//   ....[4]....
        /*0078*/ 	.word	0xffffffff


	//----- nvinfo : EIATTR_COOP_GROUP_INSTR_OFFSETS
	.align		4
.L_63:
        /*007c*/ 	.byte	0x04, 0x28
        /*007e*/ 	.short	(.L_65 - .L_64)


	//   ....[0]....
.L_64:
        /*0080*/ 	.word	0x00000a50


	//   ....[1]....
        /*0084*/ 	.word	0x00000a80


	//   ....[2]....
        /*0088*/ 	.word	0x00000aa0


	//   ....[3]....
        /*008c*/ 	.word	0x00000ac0


	//   ....[4]....
        /*0090*/ 	.word	0x00000ae0


	//----- nvinfo : EIATTR_VRC_CTA_INIT_COUNT
	.align		4
.L_65:
        /*0094*/ 	.byte	0x02, 0x4a
	.zero		1
	.zero		1


	//----- nvinfo : EIATTR_EXIT_INSTR_OFFSETS
	.align		4
        /*0098*/ 	.byte	0x04, 0x1c
        /*009a*/ 	.short	(.L_67 - .L_66)


	//   ....[0]....
.L_66:
        /*009c*/ 	.word	0x00000070


	//   ....[1]....
        /*00a0*/ 	.word	0x00000af0


	//   ....[2]....
        /*00a4*/ 	.word	0x00000b40


	//----- nvinfo : EIATTR_CBANK_PARAM_SIZE
	.align		4
.L_67:
        /*00a8*/ 	.byte	0x03, 0x19
        /*00aa*/ 	.short	0x0020


	//----- nvinfo : EIATTR_PARAM_CBANK
	.align		4
        /*00ac*/ 	.byte	0x04, 0x0a
        /*00ae*/ 	.short	(.L_69 - .L_68)
	.align		4
.L_68:
        /*00b0*/ 	.word	index@(.nv.constant0._Z8Sgemv_v1PfS_S_ii)
        /*00b4*/ 	.short	0x0380
        /*00b6*/ 	.short	0x0020


	//----- nvinfo : EIATTR_SW_WAR
	.align		4
.L_69:
        /*00b8*/ 	.byte	0x04, 0x36
        /*00ba*/ 	.short	(.L_71 - .L_70)
.L_70:
        /*00bc*/ 	.word	0x00000008
.L_71:


//--------------------- .nv.callgraph             --------------------------
	.section	.nv.callgraph,"",@"SHT_CUDA_CALLGRAPH"
	.align	4
	.sectionentsize	8
	.align		4
        /*0000*/ 	.word	0x00000000
	.align		4
        /*0004*/ 	.word	0xffffffff
	.align		4
        /*0008*/ 	.word	0x00000000
	.align		4
        /*000c*/ 	.word	0xfffffffe
	.align		4
        /*0010*/ 	.word	0x00000000
	.align		4
        /*0014*/ 	.word	0xfffffffd
	.align		4
        /*0018*/ 	.word	0x00000000
	.align		4
        /*001c*/ 	.word	0xfffffffc


//--------------------- .text._Z4gemvIfEvPT_S1_S1_ --------------------------
	.section	.text._Z4gemvIfEvPT_S1_S1_,"ax",@progbits
	.align	128
        .global         _Z4gemvIfEvPT_S1_S1_
        .type           _Z4gemvIfEvPT_S1_S1_,@function
        .size           _Z4gemvIfEvPT_S1_S1_,(.L_x_7 - _Z4gemvIfEvPT_S1_S1_)
        .other          _Z4gemvIfEvPT_S1_S1_,@"STO_CUDA_ENTRY STV_DEFAULT"
_Z4gemvIfEvPT_S1_S1_:
.text._Z4gemvIfEvPT_S1_S1_:
[----:B------:R-:W-:Y:S01]  /*0000*/  LDC R1, c[0x0][0x37c] ;  /* 0x0000df00ff017b82 */ /* 0x000fe20000000800 */
[----:B------:R-:W0:Y:S07]  /*0010*/  S2R R6, SR_TID.Y ;  /* 0x0000000000067919 */ /* 0x000e2e0000002200 */
[----:B------:R-:W1:Y:S01]  /*0020*/  LDC.64 R2, c[0x0][0x388] ;  /* 0x0000e200ff027b82 */ /* 0x000e620000000a00 */
[----:B------:R-:W2:Y:S01]  /*0030*/  LDCU.64 UR4, c[0x0][0x358] ;  /* 0x00006b00ff0477ac */ /* 0x000ea20008000a00 */
[----:B------:R-:W3:Y:S01]  /*0040*/  S2R R8, SR_TID.X ;  /* 0x0000000000087919 */ /* 0x000ee20000002100 */
[----:B------:R-:W4:Y:S05]  /*0050*/  S2R R7, SR_CTAID.X ;  /* 0x0000000000077919 */ /* 0x000f2a0000002500 */
[----:B------:R-:W5:Y:S01]  /*0060*/  LDC.64 R4, c[0x0][0x390] ;  /* 0x0000e400ff047b82 */ /* 0x000f620000000a00 */
[----:B0-----:R-:W-:-:S04]  /*0070*/  SHF.L.U32 R9, R6, 0x13, RZ ;  /* 0x0000001306097819 */ /* 0x001fc800000006ff */
[----:B---3--:R-:W-:Y:S02]  /*0080*/  LOP3.LUT R0, R9, R8, RZ, 0xfc, !PT ;  /* 0x0000000809007212 */ /* 0x008fe400078efcff */
[----:B------:R-:W-:Y:S02]  /*0090*/  SHF.L.U32 R9, R6, 0x7, RZ ;  /* 0x0000000706097819 */ /* 0x000fe400000006ff */
[----:B----4-:R-:W-:-:S03]  /*00a0*/  LEA R11, R7, R0, 0x5 ;  /* 0x00000000070b7211 */ /* 0x010fc600078e28ff */
[----:B-1----:R-:W-:-:S04]  /*00b0*/  IMAD.WIDE.U32 R2, R9, 0x4, R2 ;  /* 0x0000000409027825 */ /* 0x002fc800078e0002 */
[----:B-----5:R-:W-:Y:S01]  /*00c0*/  IMAD.WIDE.U32 R4, R11, 0x4, R4 ;  /* 0x000000040b047825 */ /* 0x020fe200078e0004 */
[----:B--2---:R-:W2:Y:S04]  /*00d0*/  LDG.E R0, desc[UR4][R2.64] ;  /* 0x0000000402007981 */ /* 0x004ea8000c1e1900 */
[----:B------:R-:W2:Y:S04]  /*00e0*/  LDG.E R9, desc[UR4][R4.64] ;  /* 0x0000000404097981 */ /* 0x000ea8000c1e1900 */
[----:B------:R-:W3:Y:S04]  /*00f0*/  LDG.E R11, desc[UR4][R2.64+0x4] ;  /* 0x00000404020b7981 */ /* 0x000ee8000c1e1900 */
[----:B------:R-:W3:Y:S04]  /*0100*/  LDG.E R24, desc[UR4][R4.64+0x4000] ;  /* 0x0040000404187981 */ /* 0x000ee8000c1e1900 */
[----:B------:R-:W4:Y:S04]  /*0110*/  LDG.E R25, desc[UR4][R2.64+0x8] ;  /* 0x0000080402197981 */ /* 0x000f28000c1e1900 */
[----:B------:R-:W4:Y:S04]  /*0120*/  LDG.E R26, desc[UR4][R4.64+0x8000] ;  /* 0x00800004041a7981 */ /* 0x000f28000c1e1900 */
[----:B------:R-:W5:Y:S04]  /*0130*/  LDG.E R22, desc[UR4][R2.64+0xc] ;  /* 0x00000c0402167981 */ /* 0x000f68000c1e1900 */
        /* <DEDUP_REMOVED lines=11> */
[----:B------:R-:W5:Y:S01]  /*01f0*/  LDG.E R29, desc[UR4][R4.64+0x1fc000] ;  /* 0x1fc00004041d7981 */ /* 0x000f62000c1e1900 */
[----:B--2---:R-:W-:-:S03]  /*0200*/  FFMA R10, R0, R9, RZ ;  /* 0x00000009000a7223 */ /* 0x004fc600000000ff */
[----:B------:R-:W2:Y:S04]  /*0210*/  LDG.E R0, desc[UR4][R2.64+0x24] ;  /* 0x0000240402007981 */ /* 0x000ea8000c1e1900 */
[----:B------:R-:W2:Y:S01]  /*0220*/  LDG.E R9, desc[UR4][R4.64+0x24000] ;  /* 0x0240000404097981 */ /* 0x000ea2000c1e1900 */
[----:B---3--:R-:W-:-:S03]  /*0230*/  FFMA R10, R11, R24, R10 ;  /* 0x000000180b0a7223 */ /* 0x008fc6000000000a */
[----:B------:R-:W3:Y:S04]  /*0240*/  LDG.E R11, desc[UR4][R4.64+0x28000] ;  /* 0x02800004040b7981 */ /* 0x000ee8000c1e1900 */
[----:B------:R-:W3:Y:S01]  /*0250*/  LDG.E R24, desc[UR4][R2.64+0x2c] ;  /* 0x00002c0402187981 */ /* 0x000ee2000c1e1900 */
[----:B----4-:R-:W-:-:S03]  /*0260*/  FFMA R25, R25, R26, R10 ;  /* 0x0000001a19197223 */ /* 0x010fc6000000000a */
[----:B------:R-:W3:Y:S01]  /*0270*/  LDG.E R10, desc[UR4][R2.64+0x28] ;  /* 0x00002804020a7981 */ /* 0x000ee2000c1e1900 */
[----:B-----5:R-:W-:-:S03]  /*0280*/  FFMA R23, R22, R23, R25 ;  /* 0x0000001716177223 */ /* 0x020fc60000000019 */
[----:B------:R-:W4:Y:S04]  /*0290*/  LDG.E R25, desc[UR4][R4.64+0x2c000] ;  /* 0x02c0000404197981 */ /* 0x000f28000c1e1900 */
[----:B------:R-:W5:Y:S01]  /*02a0*/  LDG.E R22, desc[UR4][R2.64+0x30] ;  /* 0x0000300402167981 */ /* 0x000f62000c1e1900 */
[----:B------:R-:W-:-:S03]  /*02b0*/  FFMA R20, R20, R21, R23 ;  /* 0x0000001514147223 */ /* 0x000fc60000000017 */
[----:B------:R-:W5:Y:S04]  /*02c0*/  LDG.E R23, desc[UR4][R4.64+0x30000] ;  /* 0x0300000404177981 */ /* 0x000f68000c1e1900 */
        /* <DEDUP_REMOVED lines=13> */
[----:B--2---:R-:W-:-:S03]  /*03a0*/  FFMA R27, R0, R9, R13 ;  /* 0x00000009001b7223 */ /* 0x004fc6000000000d */
[----:B------:R-:W2:Y:S04]  /*03b0*/  LDG.E R13, desc[UR4][R4.64+0x44000] ;  /* 0x04400004040d7981 */ /* 0x000ea8000c1e1900 */
[----:B------:R-:W2:Y:S04]  /*03c0*/  LDG.E R0, desc[UR4][R2.64+0x48] ;  /* 0x0000480402007981 */ /* 0x000ea8000c1e1900 */
[----:B------:R-:W2:Y:S01]  /*03d0*/  LDG.E R9, desc[UR4][R4.64+0x48000] ;  /* 0x0480000404097981 */ /* 0x000ea2000c1e1900 */
[----:B---3--:R-:W-:-:S03]  /*03e0*/  FFMA R11, R10, R11, R27 ;  /* 0x0000000b0a0b7223 */ /* 0x008fc6000000001b */
[----:B------:R-:W3:Y:S01]  /*03f0*/  LDG.E R10, desc[UR4][R2.64+0x4c] ;  /* 0x00004c04020a7981 */ /* 0x000ee2000c1e1900 */
[----:B----4-:R-:W-:-:S03]  /*0400*/  FFMA R25, R24, R25, R11 ;  /* 0x0000001918197223 */ /* 0x010fc6000000000b */
[----:B------:R-:W3:Y:S04]  /*0410*/  LDG.E R11, desc[UR4][R4.64+0x4c000] ;  /* 0x04c00004040b7981 */ /* 0x000ee8000c1e1900 */
[----:B------:R-:W4:Y:S01]  /*0420*/  LDG.E R24, desc[UR4][R2.64+0x50] ;  /* 0x0000500402187981 */ /* 0x000f22000c1e1900 */
        /* <DEDUP_REMOVED lines=17> */
[----:B------:R-:W2:Y:S01]  /*0540*/  LDG.E R13, desc[UR4][R4.64+0x64000] ;  /* 0x06400004040d7981 */ /* 0x000ea2000c1e1900 */
[----:B------:R-:W-:-:S03]  /*0550*/  FFMA R27, R0, R9, R15 ;  /* 0x00000009001b7223 */ /* 0x000fc6000000000f */
        /* <DEDUP_REMOVED lines=21> */
[----:B------:R-:W2:Y:S01]  /*06b0*/  LDG.E R12, desc[UR4][R2.64+0x84] ;  /* 0x00008404020c7981 */ /* 0x000ea2000c1e1900 */
[----:B------:R-:W-:-:S03]  /*06c0*/  FFMA R17, R14, R15, R17 ;  /* 0x0000000f0e117223 */ /* 0x000fc60000000011 */
[----:B------:R-:W2:Y:S04]  /*06d0*/  LDG.E R13, desc[UR4][R4.64+0x84000] ;  /* 0x08400004040d7981 */ /* 0x000ea8000c1e1900 */
        /* <DEDUP_REMOVED lines=24> */
[----:B------:R-:W2:Y:S01]  /*0860*/  LDG.E R14, desc[UR4][R2.64+0xa8] ;  /* 0x0000a804020e7981 */ /* 0x000ea2000c1e1900 */
[----:B------:R-:W-:-:S03]  /*0870*/  FFMA R17, R16, R17, R19 ;  /* 0x0000001110117223 */ /* 0x000fc60000000013 */
[----:B------:R-:W2:Y:S04]  /*0880*/  LDG.E R15, desc[UR4][R4.64+0xa8000] ;  /* 0x0a800004040f7981 */ /* 0x000ea8000c1e1900 */
[----:B------:R-:W2:Y:S01]  /*0890*/  LDG.E R19, desc[UR4][R4.64+0xac000] ;  /* 0x0ac0000404137981 */ /* 0x000ea2000c1e1900 */
[----:B------:R-:W-:-:S03]  /*08a0*/  FFMA R27, R0, R9, R17 ;  /* 0x00000009001b7223 */ /* 0x000fc60000000011 */
[----:B------:R-:W2:Y:S04]  /*08b0*/  LDG.E R16, desc[UR4][R2.64+0xb0] ;  /* 0x0000b00402107981 */ /* 0x000ea8000c1e1900 */
[----:B------:R-:W2:Y:S04]  /*08c0*/  LDG.E R17, desc[UR4][R4.64+0xb0000] ;  /* 0x0b00000404117981 */ /* 0x000ea8000c1e1900 */
[----:B------:R-:W2:Y:S04]  /*08d0*/  LDG.E R0, desc[UR4][R2.64+0xb4] ;  /* 0x0000b40402007981 */ /* 0x000ea8000c1e1900 */
[----:B------:R-:W2:Y:S01]  /*08e0*/  LDG.E R9, desc[UR4][R4.64+0xb4000] ;  /* 0x0b40000404097981 */ /* 0x000ea2000c1e1900 */
[----:B---3--:R-:W-:-:S03]  /*08f0*/  FFMA R11, R10, R11, R27 ;  /* 0x0000000b0a0b7223 */ /* 0x008fc6000000001b */
[----:B------:R-:W3:Y:S01]  /*0900*/  LDG.E R10, desc[UR4][R2.64+0xb8] ;  /* 0x0000b804020a7981 */ /* 0x000ee2000c1e1900 */
[----:B----4-:R-:W-:-:S03]  /*0910*/  FFMA R25, R24, R25, R11 ;  /* 0x0000001918197223 */ /* 0x010fc6000000000b */
[----:B------:R-:W3:Y:S01]  /*0920*/  LDG.E R11, desc[UR4][R4.64+0xb8000] ;  /* 0x0b800004040b7981 */ /* 0x000ee2000c1e1900 */
[----:B-----5:R-:W-:-:S03]  /*0930*/  FFMA R23, R22, R23, R25 ;  /* 0x0000001716177223 */ /* 0x020fc60000000019 */
[----:B------:R-:W4:Y:S04]  /*0940*/  LDG.E R24, desc[UR4][R2.64+0xbc] ;  /* 0x0000bc0402187981 */ /* 0x000f28000c1e1900 */
[----:B------:R-:W4:Y:S01]  /*0950*/  LDG.E R25, desc[UR4][R4.64+0xbc000] ;  /* 0x0bc0000404197981 */ /* 0x000f22000c1e1900 */
[----:B------:R-:W-:-:S03]  /*0960*/  FFMA R21, R20, R21, R23 ;  /* 0x0000001514157223 */ /* 0x000fc60000000017 */
[----:B------:R-:W5:Y:S04]  /*0970*/  LDG.E R22, desc[UR4][R2.64+0xc0] ;  /* 0x0000c00402167981 */ /* 0x000f68000c1e1900 */
        /* <DEDUP_REMOVED lines=24> */
[----:B------:R-:W4:Y:S04]  /*0b00*/  LDG.E R25, desc[UR4][R4.64+0xe0000] ;  /* 0x0e00000404197981 */ /* 0x000f28000c1e1900 */
[----:B------:R-:W5:Y:S01]  /*0b10*/  LDG.E R22, desc[UR4][R2.64+0xf0] ;  /* 0x0000f00402167981 */ /* 0x000f62000c1e1900 */
[----:B--2---:R-:W-:-:S03]  /*0b20*/  FFMA R23, R12, R13, R23 ;  /* 0x0000000d0c177223 */ /* 0x004fc60000000017 */
[----:B------:R-:W2:Y:S04]  /*0b30*/  LDG.E R12, desc[UR4][R2.64+0xe4] ;  /* 0x0000e404020c7981 */ /* 0x000ea8000c1e1900 */
[----:B------:R-:W2:Y:S01]  /*0b40*/  LDG.E R13, desc[UR4][R4.64+0xe4000] ;  /* 0x0e400004040d7981 */ /* 0x000ea2000c1e1900 */
[----:B------:R-:W-:-:S03]  /*0b50*/  FFMA R23, R14, R15, R23 ;  /* 0x0000000f0e177223 */ /* 0x000fc60000000017 */
        /* <DEDUP_REMOVED lines=12> */
[----:B------:R-:W5:Y:S04]  /*0c20*/  LDG.E R17, desc[UR4][R4.64+0xf8000] ;  /* 0x0f80000404117981 */ /* 0x000f68000c1e1900 */
[----:B------:R-:W5:Y:S04]  /*0c30*/  LDG.E R0, desc[UR4][R2.64+0xfc] ;  /* 0x0000fc0402007981 */ /* 0x000f68000c1e1900 */
[----:B------:R-:W5:Y:S01]  /*0c40*/  LDG.E R9, desc[UR4][R4.64+0xfc000] ;  /* 0x0fc0000404097981 */ /* 0x000f62000c1e1900 */
[----:B---3--:R-:W-:-:S03]  /*0c50*/  FFMA R11, R10, R11, R27 ;  /* 0x0000000b0a0b7223 */ /* 0x008fc6000000001b */
[----:B------:R-:W3:Y:S01]  /*0c60*/  LDG.E R10, desc[UR4][R2.64+0x100] ;  /* 0x00010004020a7981 */ /* 0x000ee2000c1e1900 */
[----:B----4-:R-:W-:-:S03]  /*0c70*/  FFMA R25, R24, R25, R11 ;  /* 0x0000001918197223 */ /* 0x010fc6000000000b */
[----:B------:R-:W3:Y:S04]  /*0c80*/  LDG.E R11, desc[UR4][R4.64+0x100000] ;  /* 0x10000004040b7981 */ /* 0x000ee8000c1e1900 */
[----:B------:R-:W4:Y:S01]  /*0c90*/  LDG.E R24, desc[UR4][R2.64+0x120] ;  /* 0x0001200402187981 */ /* 0x000f22000c1e1900 */
[----:B--2---:R-:W-:-:S03]  /*0ca0*/  FFMA R25, R12, R13, R25 ;  /* 0x0000000d0c197223 */ /* 0x004fc60000000019 */
[----:B------:R-:W2:Y:S04]  /*0cb0*/  LDG.E R12, desc[UR4][R2.64+0x104] ;  /* 0x00010404020c7981 */ /* 0x000ea8000c1e1900 */
[----:B------:R-:W2:Y:S01]  /*0cc0*/  LDG.E R13, desc[UR4][R4.64+0x104000] ;  /* 0x10400004040d7981 */ /* 0x000ea2000c1e1900 */
[----:B-----5:R-:W-:-:S03]  /*0cd0*/  FFMA R25, R14, R15, R25 ;  /* 0x0000000f0e197223 */ /* 0x020fc60000000019 */
[----:B------:R-:W5:Y:S04]  /*0ce0*/  LDG.E R14, desc[UR4][R2.64+0x108] ;  /* 0x00010804020e7981 */ /* 0x000f68000c1e1900 */
[----:B------:R-:W5:Y:S01]  /*0cf0*/  LDG.E R15, desc[UR4][R4.64+0x108000] ;  /* 0x10800004040f7981 */ /* 0x000f62000c1e1900 */
[----:B------:R-:W-:-:S03]  /*0d00*/  FFMA R25, R20, R21, R25 ;  /* 0x0000001514197223 */ /* 0x000fc60000000019 */
[----:B------:R-:W4:Y:S04]  /*0d10*/  LDG.E R21, desc[UR4][R2.64+0x10c] ;  /* 0x00010c0402157981 */ /* 0x000f28000c1e1900 */
[----:B------:R-:W4:Y:S01]  /*0d20*/  LDG.E R20, desc[UR4][R4.64+0x10c000] ;  /* 0x10c0000404147981 */ /* 0x000f22000c1e1900 */
        /* <DEDUP_REMOVED lines=11> */
[----:B------:R-:W4:Y:S04]  /*0de0*/  LDG.E R25, desc[UR4][R4.64+0x11c000] ;  /* 0x11c0000404197981 */ /* 0x000f28000c1e1900 */
[----:B------:R-:W4:Y:S01]  /*0df0*/  LDG.E R9, desc[UR4][R4.64+0x120000] ;  /* 0x1200000404097981 */ /* 0x000f22000c1e1900 */
[----:B---3--:R-:W-:-:S03]  /*0e00*/  FFMA R11, R10, R11, R27 ;  /* 0x0000000b0a0b7223 */ /* 0x008fc6000000001b */
[----:B------:R-:W3:Y:S01]  /*0e10*/  LDG.E R10, desc[UR4][R4.64+0x124000] ;  /* 0x12400004040a7981 */ /* 0x000ee2000c1e1900 */
[----:B--2---:R-:W-:-:S03]  /*0e20*/  FFMA R13, R12, R13, R11 ;  /* 0x0000000d0c0d7223 */ /* 0x004fc6000000000b */
[----:B------:R-:W3:Y:S04]  /*0e30*/  LDG.E R11, desc[UR4][R2.64+0x124] ;  /* 0x00012404020b7981 */ /* 0x000ee8000c1e1900 */
[----:B------:R-:W2:Y:S01]  /*0e40*/  LDG.E R12, desc[UR4][R2.64+0x128] ;  /* 0x00012804020c7981 */ /* 0x000ea2000c1e1900 */
[----:B-----5:R-:W-:-:S03]  /*0e50*/  FFMA R14, R14, R15, R13 ;  /* 0x0000000f0e0e7223 */ /* 0x020fc6000000000d */
[----:B------:R-:W2:Y:S04]  /*0e60*/  LDG.E R13, desc[UR4][R4.64+0x128000] ;  /* 0x12800004040d7981 */ /* 0x000ea8000c1e1900 */
[----:B------:R-:W5:Y:S01]  /*0e70*/  LDG.E R15, desc[UR4][R4.64+0x12c000] ;  /* 0x12c00004040f7981 */ /* 0x000f62000c1e1900 */
[----:B----4-:R-:W-:-:S03]  /*0e80*/  FFMA R20, R21, R20, R14 ;  /* 0x0000001415147223 */ /* 0x010fc6000000000e */
[----:B------:R-:W5:Y:S04]  /*0e90*/  LDG.E R14, desc[UR4][R2.64+0x12c] ;  /* 0x00012c04020e7981 */ /* 0x000f68000c1e1900 */
        /* <DEDUP_REMOVED lines=126> */
[----:B------:R-:W3:Y:S04]  /*1680*/  LDG.E R10, desc[UR4][R4.64+0x1d8000] ;  /* 0x1d800004040a7981 */ /* 0x000ee8000c1e1900 */
[----:B------:R-:W3:Y:S01]  /*1690*/  LDG.E R26, desc[UR4][R2.64+0x1fc] ;  /* 0x0001fc04021a7981 */ /* 0x000ee2000c1e1900 */
[----:B--2---:R-:W-:-:S03]  /*16a0*/  FFMA R13, R12, R13, R11 ;  /* 0x0000000d0c0d7223 */ /* 0x004fc6000000000b */
[----:B------:R-:W3:Y:S01]  /*16b0*/  LDG.E R11, desc[UR4][R2.64+0x1d8] ;  /* 0x0001d804020b7981 */ /* 0x000ee2000c1e1900 */
[----:B-----5:R-:W-:-:S03]  /*16c0*/  FFMA R12, R0, R15, R13 ;  /* 0x0000000f000c7223 */ /* 0x020fc6000000000d */
[----:B------:R-:W2:Y:S04]  /*16d0*/  LDG.E R0, desc[UR4][R2.64+0x1dc] ;  /* 0x0001dc0402007981 */ /* 0x000ea8000c1e1900 */
[----:B------:R-:W2:Y:S01]  /*16e0*/  LDG.E R13, desc[UR4][R4.64+0x1dc000] ;  /* 0x1dc00004040d7981 */ /* 0x000ea2000c1e1900 */
[----:B----4-:R-:W-:-:S03]  /*16f0*/  FFMA R17, R17, R14, R12 ;  /* 0x0000000e11117223 */ /* 0x010fc6000000000c */
[----:B------:R-:W4:Y:S04]  /*1700*/  LDG.E R15, desc[UR4][R2.64+0x1e0] ;  /* 0x0001e004020f7981 */ /* 0x000f28000c1e1900 */
[----:B------:R-:W4:Y:S01]  /*1710*/  LDG.E R12, desc[UR4][R4.64+0x1e0000] ;  /* 0x1e000004040c7981 */ /* 0x000f22000c1e1900 */
        /* <DEDUP_REMOVED lines=15> */
[----:B------:R0:W5:Y:S04]  /*1810*/  LDG.E R22, desc[UR4][R2.64+0x1f8] ;  /* 0x0001f80402167981 */ /* 0x000168000c1e1900 */
[----:B------:R-:W5:Y:S01]  /*1820*/  LDG.E R9, desc[UR4][R4.64+0x1f8000] ;  /* 0x1f80000404097981 */ /* 0x000f62000c1e1900 */
[----:B------:R-:W1:Y:S01]  /*1830*/  S2R R27, SR_CgaCtaId ;  /* 0x00000000001b7919 */ /* 0x000e620000008800 */
[----:B------:R-:W-:Y:S01]  /*1840*/  ISETP.NE.AND P0, PT, R8, RZ, PT ;  /* 0x000000ff0800720c */ /* 0x000fe20003f05270 */
[----:B---3--:R-:W-:-:S04]  /*1850*/  FFMA R11, R11, R10, R28 ;  /* 0x0000000a0b0b7223 */ /* 0x008fc8000000001c */
[----:B--2---:R-:W-:-:S04]  /*1860*/  FFMA R0, R0, R13, R11 ;  /* 0x0000000d00007223 */ /* 0x004fc8000000000b */
[----:B----4-:R-:W-:-:S04]  /*1870*/  FFMA R15, R15, R12, R0 ;  /* 0x0000000c0f0f7223 */ /* 0x010fc80000000000 */
[----:B-----5:R-:W-:Y:S01]  /*1880*/  FFMA R15, R14, R17, R15 ;  /* 0x000000110e0f7223 */ /* 0x020fe2000000000f */
[----:B------:R-:W-:-:S03]  /*1890*/  MOV R0, 0x400 ;  /* 0x0000040000007802 */ /* 0x000fc60000000f00 */
[----:B------:R-:W-:Y:S01]  /*18a0*/  FFMA R15, R16, R19, R15 ;  /* 0x00000013100f7223 */ /* 0x000fe2000000000f */
[----:B-1----:R-:W-:-:S03]  /*18b0*/  LEA R27, R27, R0, 0x18 ;  /* 0x000000001b1b7211 */ /* 0x002fc600078ec0ff */
[----:B------:R-:W-:Y:S02]  /*18c0*/  FFMA R18, R18, R21, R15 ;  /* 0x0000001512127223 */ /* 0x000fe4000000000f */
[----:B0-----:R-:W-:Y:S02]  /*18d0*/  IMAD R3, R8, 0x84, R27 ;  /* 0x0000008408037824 */ /* 0x001fe400078e021b */
[----:B------:R-:W-:-:S04]  /*18e0*/  FFMA R23, R23, R20, R18 ;  /* 0x0000001417177223 */ /* 0x000fc80000000012 */
[----:B------:R-:W-:Y:S01]  /*18f0*/  FFMA R23, R24, R25, R23 ;  /* 0x0000001918177223 */ /* 0x000fe20000000017 */
[----:B------:R-:W-:-:S03]  /*1900*/  LEA R0, R6, R3, 0x2 ;  /* 0x0000000306007211 */ /* 0x000fc600078e10ff */
[----:B------:R-:W-:-:S04]  /*1910*/  FFMA R9, R22, R9, R23 ;  /* 0x0000000916097223 */ /* 0x000fc80000000017 */
[----:B------:R-:W-:-:S05]  /*1920*/  FFMA R9, R26, R29, R9 ;  /* 0x0000001d1a097223 */ /* 0x000fca0000000009 */
[----:B------:R-:W-:Y:S01]  /*1930*/  STS [R0], R9 ;  /* 0x0000000900007388 */ /* 0x000fe20000000800 */
[----:B------:R-:W-:-:S05]  /*1940*/  IMAD R27, R6, 0x84, R27 ;  /* 0x00000084061b7824 */ /* 0x000fca00078e021b */
[----:B------:R-:W-:Y:S01]  /*1950*/  LEA R27, R8, R27, 0x2 ;  /* 0x0000001b081b7211 */ /* 0x000fe200078e10ff */
[----:B------:R-:W-:Y:S06]  /*1960*/  BAR.SYNC.DEFER_BLOCKING 0x0 ;  /* 0x0000000000007b1d */ /* 0x000fec0000010000 */
[----:B------:R-:W0:Y:S04]  /*1970*/  LDS R27, [R27] ;  /* 0x000000001b1b7984 */ /* 0x000e280000000800 */
[----:B0-----:R-:W0:Y:S02]  /*1980*/  SHFL.DOWN PT, R2, R27, 0x10, 0x1f ;  /* 0x0a001f001b027f89 */ /* 0x001e2400000e0000 */
[----:B0-----:R-:W-:-:S05]  /*1990*/  FADD R2, R27, R2 ;  /* 0x000000021b027221 */ /* 0x001fca0000000000 */
[----:B------:R-:W0:Y:S02]  /*19a0*/  SHFL.DOWN PT, R3, R2, 0x8, 0x1f ;  /* 0x09001f0002037f89 */ /* 0x000e2400000e0000 */
[----:B0-----:R-:W-:-:S05]  /*19b0*/  FADD R3, R2, R3 ;  /* 0x0000000302037221 */ /* 0x001fca0000000000 */
[----:B------:R-:W0:Y:S02]  /*19c0*/  SHFL.DOWN PT, R4, R3, 0x4, 0x1f ;  /* 0x08801f0003047f89 */ /* 0x000e2400000e0000 */
[----:B0-----:R-:W-:-:S05]  /*19d0*/  FADD R4, R3, R4 ;  /* 0x0000000403047221 */ /* 0x001fca0000000000 */
[----:B------:R-:W0:Y:S02]  /*19e0*/  SHFL.DOWN PT, R5, R4, 0x2, 0x1f ;  /* 0x08401f0004057f89 */ /* 0x000e2400000e0000 */
[----:B0-----:R-:W-:-:S05]  /*19f0*/  FADD R5, R4, R5 ;  /* 0x0000000504057221 */ /* 0x001fca0000000000 */
[----:B------:R0:W1:Y:S01]  /*1a00*/  SHFL.DOWN PT, R0, R5, 0x1, 0x1f ;  /* 0x08201f0005007f89 */ /* 0x00006200000e0000 */
[----:B------:R-:W-:Y:S06]  /*1a10*/  BAR.SYNC.DEFER_BLOCKING 0x0 ;  /* 0x0000000000007b1d */ /* 0x000fec0000010000 */
[----:B------:R-:W-:Y:S05]  /*1a20*/  @P0 EXIT ;  /* 0x000000000000094d */ /* 0x000fea0003800000 */
[----:B------:R-:W2:Y:S01]  /*1a30*/  LDC.64 R2, c[0x0][0x380] ;  /* 0x0000e000ff027b82 */ /* 0x000ea20000000a00 */
[----:B------:R-:W-:Y:S01]  /*1a40*/  LEA R7, R7, R6, 0x5 ;  /* 0x0000000607077211 */ /* 0x000fe200078e28ff */
[----:B01----:R-:W-:-:S04]  /*1a50*/  FADD R5, R5, R0 ;  /* 0x0000000005057221 */ /* 0x003fc80000000000 */
[----:B--2---:R-:W-:-:S05]  /*1a60*/  IMAD.WIDE.U32 R2, R7, 0x4, R2 ;  /* 0x0000000407027825 */ /* 0x004fca00078e0002 */
[----:B------:R-:W-:Y:S01]  /*1a70*/  STG.E desc[UR4][R2.64], R5 ;  /* 0x0000000502007986 */ /* 0x000fe2000c101904 */
[----:B------:R-:W-:Y:S05]  /*1a80*/  EXIT ;  /* 0x000000000000794d */ /* 0x000fea0003800000 */
.L_x_0:
[----:B------:R-:W-:-:S00]  /*1a90*/  BRA `(.L_x_0) ;  /* 0xfffffffc00fc7947 */ /* 0x000fc0000383ffff */
[----:B------:R-:W-:-:S00]  /*1aa0*/  NOP ;  /* 0x0000000000007918 */ /* 0x000fc00000000000 */
        /* <DEDUP_REMOVED lines=13> */
.L_x_7:


//--------------------- .text._Z17convertFp32ToFp16P6__halfPfi --------------------------
	.section	.text._Z17convertFp32ToFp16P6__halfPfi,"ax",@progbits
	.align	128
        .global         _Z17convertFp32ToFp16P6__halfPfi
        .type           _Z17convertFp32ToFp16P6__halfPfi,@function
        .size           _Z17convertFp32ToFp16P6__halfPfi,(.L_x_8 - _Z17convertFp32ToFp16P6__halfPfi)
        .other          _Z17convertFp32ToFp16P6__halfPfi,@"STO_CUDA_ENTRY STV_DEFAULT"
_Z17convertFp32ToFp16P6__halfPfi:
.text._Z17convertFp32ToFp16P6__halfPfi:
[----:B------:R-:W-:Y:S01]  /*0000*/  LDC R1, c[0x0][0x37c] ;  /* 0x0000df00ff017b82 */ /* 0x000fe20000000800 */
[----:B------:R-:W0:Y:S01]  /*0010*/  S2R R7, SR_CTAID.X ;  /* 0x0000000000077919 */ /* 0x000e220000002500 */
[----:B------:R-:W0:Y:S01]  /*0020*/  LDCU UR4, c[0x0][0x360] ;  /* 0x00006c00ff0477ac */ /* 0x000e220008000800 */
[----:B------:R-:W0:Y:S01]  /*0030*/  S2R R0, SR_TID.X ;  /* 0x0000000000007919 */ /* 0x000e220000002100 */
[----:B------:R-:W1:Y:S01]  /*0040*/  LDCU UR5, c[0x0][0x390] ;  /* 0x00007200ff0577ac */ /* 0x000e620008000800 */
[----:B0-----:R-:W-:-:S05]  /*0050*/  IMAD R7, R7, UR4, R0 ;  /* 0x0000000407077c24 */ /* 0x001fca000f8e0200 */
[----:B-1----:R-:W-:-:S13]  /*0060*/  ISETP.GE.AND P0, PT, R7, UR5, PT ;  /* 0x0000000507007c0c */ /* 0x002fda000bf06270 */
[----:B------:R-:W-:Y:S05]  /*0070*/  @P0 EXIT ;  /* 0x000000000000094d */ /* 0x000fea0003800000 */
[----:B------:R-:W0:Y:S01]  /*0080*/  LDC.64 R4, c[0x0][0x388] ;  /* 0x0000e200ff047b82 */ /* 0x000e220000000a00 */
[----:B------:R-:W1:Y:S07]  /*0090*/  LDCU.64 UR4, c[0x0][0x358] ;  /* 0x00006b00ff0477ac */ /* 0x000e6e0008000a00 */
[----:B------:R-:W2:Y:S01]  /*00a0*/  LDC.64 R2, c[0x0][0x380] ;  /* 0x0000e000ff027b82 */ /* 0x000ea20000000a00 */
[----:B0-----:R-:W-:-:S06]  /*00b0*/  IMAD.WIDE R4, R7, 0x4, R4 ;  /* 0x0000000407047825 */ /* 0x001fcc00078e0204 */
[----:B-1----:R-:W3:Y:S01]  /*00c0*/  LDG.E R4, desc[UR4][R4.64] ;  /* 0x0000000404047981 */ /* 0x002ee2000c1e1900 */
[----:B--2---:R-:W-:Y:S01]  /*00d0*/  IMAD.WIDE R2, R7, 0x2, R2 ;  /* 0x0000000207027825 */ /* 0x004fe200078e0202 */
[----:B---3--:R-:W-:-:S05]  /*00e0*/  F2FP.F16.F32.PACK_AB R0, RZ, R4 ;  /* 0x00000004ff00723e */ /* 0x008fca00000000ff */
[----:B------:R-:W-:Y:S01]  /*00f0*/  STG.E.U16 desc[UR4][R2.64], R0 ;  /* 0x0000000002007986 */ /* 0x000fe2000c101504 */
[----:B------:R-:W-:Y:S05]  /*0100*/  EXIT ;  /* 0x000000000000794d */ /* 0x000fea0003800000 */
.L_x_1:
        /* <DEDUP_REMOVED lines=15> */
.L_x_8:


//--------------------- .text._Z8Sgemv_v1PfS_S_ii --------------------------
	.section	.text._Z8Sgemv_v1PfS_S_ii,"ax",@progbits
	.align	128
        .global         _Z8Sgemv_v1PfS_S_ii
        .type           _Z8Sgemv_v1PfS_S_ii,@function
        .size           _Z8Sgemv_v1PfS_S_ii,(.L_x_9 - _Z8Sgemv_v1PfS_S_ii)
        .other          _Z8Sgemv_v1PfS_S_ii,@"STO_CUDA_ENTRY STV_DEFAULT"
_Z8Sgemv_v1PfS_S_ii:
.text._Z8Sgemv_v1PfS_S_ii:
[----:B------:R-:W-:Y:S01]  /*0000*/  LDC R1, c[0x0][0x37c] ;  /* 0x0000df00ff017b82 */ /* 0x000fe20000000800 */
[----:B------:R-:W0:Y:S07]  /*0010*/  S2R R2, SR_TID.Y ;  /* 0x0000000000027919 */ /* 0x000e2e0000002200 */
[----:B------:R-:W0:Y:S01]  /*0020*/  S2UR UR4, SR_CTAID.X ;  /* 0x00000000000479c3 */ /* 0x000e220000002500 */
[----:B------:R-:W1:Y:S07]  /*0030*/  LDCU UR5, c[0x0][0x398] ;  /* 0x00007300ff0577ac */ /* 0x000e6e0008000800 */
[----:B------:R-:W0:Y:S02]  /*0040*/  LDC R3, c[0x0][0x364] ;  /* 0x0000d900ff037b82 */ /* 0x000e240000000800 */
[----:B0-----:R-:W-:-:S05]  /*0050*/  IMAD R2, R3, UR4, R2 ;  /* 0x0000000403027c24 */ /* 0x001fca000f8e0202 */
[----:B-1----:R-:W-:-:S13]  /*0060*/  ISETP.GE.AND P0, PT, R2, UR5, PT ;  /* 0x0000000502007c0c */ /* 0x002fda000bf06270 */
[----:B------:R-:W-:Y:S05]  /*0070*/  @P0 EXIT ;  /* 0x000000000000094d */ /* 0x000fea0003800000 */
[----:B------:R-:W0:Y:S01]  /*0080*/  LDC R5, c[0x0][0x39c] ;  /* 0x0000e700ff057b82 */ /* 0x000e220000000800 */
[----:B------:R-:W1:Y:S01]  /*0090*/  S2R R3, SR_TID.X ;  /* 0x0000000000037919 */ /* 0x000e620000002100 */
[----:B------:R-:W2:Y:S01]  /*00a0*/  LDCU.64 UR4, c[0x0][0x358] ;  /* 0x00006b00ff0477ac */ /* 0x000ea20008000a00 */
[----:B------:R-:W-:Y:S01]  /*00b0*/  HFMA2 R29, -RZ, RZ, 0, 0 ;  /* 0x00000000ff1d7431 */ /* 0x000fe200000001ff */
[----:B0-----:R-:W-:Y:S02]  /*00c0*/  SHF.R.S32.HI R0, RZ, 0x1f, R5 ;  /* 0x0000001fff007819 */ /* 0x001fe40000011405 */
[----:B------:R-:W-:Y:S02]  /*00d0*/  IADD3 R4, PT, PT, R5, 0x7f, RZ ;  /* 0x0000007f05047810 */ /* 0x000fe40007ffe0ff */
[----:B------:R-:W-:Y:S02]  /*00e0*/  LEA.HI R0, R0, R5, RZ, 0x7 ;  /* 0x0000000500007211 */ /* 0x000fe400078f38ff */
[----:B------:R-:W-:-:S02]  /*00f0*/  ISETP.GE.U32.AND P0, PT, R4, 0xff, PT ;  /* 0x000000ff0400780c */ /* 0x000fc40003f06070 */
[----:B------:R-:W-:-:S04]  /*0100*/  SHF.R.S32.HI R0, RZ, 0x7, R0 ;  /* 0x00000007ff007819 */ /* 0x000fc80000011400 */
[----:B------:R-:W-:Y:S02]  /*0110*/  SEL R28, R0, 0x1, P0 ;  /* 0x00000001001c7807 */ /* 0x000fe40000000000 */
[----:B-1----:R-:W-:Y:S02]  /*0120*/  LOP3.LUT R0, R3, 0x1f, RZ, 0xc0, !PT ;  /* 0x0000001f03007812 */ /* 0x002fe400078ec0ff */
[----:B------:R-:W-:-:S13]  /*0130*/  ISETP.GE.AND P0, PT, R28, 0x1, PT ;  /* 0x000000011c00780c */ /* 0x000fda0003f06270 */
[----:B--2---:R-:W-:Y:S05]  /*0140*/  @!P0 BRA `(.L_x_2) ;  /* 0x0000000800408947 */ /* 0x004fea0003800000 */
[----:B------:R-:W-:Y:S01]  /*0150*/  ISETP.GE.U32.AND P1, PT, R28, 0x8, PT ;  /* 0x000000081c00780c */ /* 0x000fe20003f26070 */
[----:B------:R-:W-:Y:S01]  /*0160*/  IMAD R22, R2, R5, RZ ;  /* 0x0000000502167224 */ /* 0x000fe200078e02ff */
[----:B------:R-:W-:Y:S02]  /*0170*/  LOP3.LUT R21, R28, 0x7, RZ, 0xc0, !PT ;  /* 0x000000071c157812 */ /* 0x000fe400078ec0ff */
[----:B------:R-:W-:Y:S02]  /*0180*/  MOV R29, RZ ;  /* 0x000000ff001d7202 */ /* 0x000fe40000000f00 */
[----:B------:R-:W-:Y:S02]  /*0190*/  ISETP.NE.AND P0, PT, R21, RZ, PT ;  /* 0x000000ff1500720c */ /* 0x000fe40003f05270 */
[----:B------:R-:W-:-:S05]  /*01a0*/  MOV R3, RZ ;  /* 0x000000ff00037202 */ /* 0x000fca0000000f00 */
[----:B------:R-:W-:Y:S06]  /*01b0*/  @!P1 BRA `(.L_x_3) ;  /* 0x00000004000c9947 */ /* 0x000fec0003800000 */
[----:B------:R-:W0:Y:S01]  /*01c0*/  LDCU.128 UR8, c[0x0][0x380] ;  /* 0x00007000ff0877ac */ /* 0x000e220008000c00 */
[----:B------:R-:W-:Y:S01]  /*01d0*/  IMAD.WIDE.U32 R4, R0, 0x10, RZ ;  /* 0x0000001000047825 */ /* 0x000fe200078e00ff */
[----:B------:R-:W-:Y:S02]  /*01e0*/  LOP3.LUT R3, R28, 0x7ffffff8, RZ, 0xc0, !PT ;  /* 0x7ffffff81c037812 */ /* 0x000fe400078ec0ff */
[----:B------:R-:W-:Y:S02]  /*01f0*/  MOV R29, RZ ;  /* 0x000000ff001d7202 */ /* 0x000fe40000000f00 */
[----:B------:R-:W-:Y:S01]  /*0200*/  IADD3 R20, PT, PT, -R3, RZ, RZ ;  /* 0x000000ff03147210 */ /* 0x000fe20007ffe1ff */
[----:B------:R-:W-:Y:S01]  /*0210*/  IMAD.WIDE R6, R22, 0x4, R4 ;  /* 0x0000000416067825 */ /* 0x000fe200078e0204 */
[----:B0-----:R-:W-:Y:S02]  /*0220*/  IADD3 R24, P3, PT, R4, UR10, RZ ;  /* 0x0000000a04187c10 */ /* 0x001fe4000ff7e0ff */
[----:B------:R-:W-:-:S02]  /*0230*/  IADD3 R26, P1, PT, R6, UR8, RZ ;  /* 0x00000008061a7c10 */ /* 0x000fc4000ff3e0ff */
[----:B------:R-:W-:Y:S02]  /*0240*/  IADD3 R24, P4, PT, R24, 0x800, RZ ;  /* 0x0000080018187810 */ /* 0x000fe40007f9e0ff */
[----:B------:R-:W-:Y:S02]  /*0250*/  IADD3 R26, P2, PT, R26, 0x800, RZ ;  /* 0x000008001a1a7810 */ /* 0x000fe40007f5e0ff */
[----:B------:R-:W-:Y:S02]  /*0260*/  IADD3.X R25, PT, PT, RZ, UR11, R5, P4, P3 ;  /* 0x0000000bff197c10 */ /* 0x000fe4000a7e6405 */
[----:B------:R-:W-:-:S09]  /*0270*/  IADD3.X R27, PT, PT, RZ, UR9, R7, P2, P1 ;  /* 0x00000009ff1b7c10 */ /* 0x000fd200097e2407 */
.L_x_4:
[----:B------:R-:W2:Y:S04]  /*0280*/  LDG.E.128.CONSTANT R12, desc[UR4][R26.64+-0x800] ;  /* 0xfff800041a0c7981 */ /* 0x000ea8000c1e9d00 */
[----:B------:R-:W2:Y:S04]  /*0290*/  LDG.E.128.CONSTANT R16, desc[UR4][R24.64+-0x800] ;  /* 0xfff8000418107981 */ /* 0x000ea8000c1e9d00 */
[----:B------:R-:W3:Y:S04]  /*02a0*/  LDG.E.128.CONSTANT R4, desc[UR4][R26.64+-0x600] ;  /* 0xfffa00041a047981 */ /* 0x000ee8000c1e9d00 */
[----:B------:R-:W3:Y:S01]  /*02b0*/  LDG.E.128.CONSTANT R8, desc[UR4][R24.64+-0x600] ;  /* 0xfffa000418087981 */ /* 0x000ee2000c1e9d00 */
[----:B--2---:R-:W-:-:S04]  /*02c0*/  FFMA R12, R12, R16, R29 ;  /* 0x000000100c0c7223 */ /* 0x004fc8000000001d */
[----:B------:R-:W-:-:S04]  /*02d0*/  FFMA R13, R13, R17, R12 ;  /* 0x000000110d0d7223 */ /* 0x000fc8000000000c */
[----:B------:R-:W-:-:S04]  /*02e0*/  FFMA R14, R14, R18, R13 ;  /* 0x000000120e0e7223 */ /* 0x000fc8000000000d */
[----:B------:R-:W-:Y:S02]  /*02f0*/  FFMA R15, R15, R19, R14 ;  /* 0x000000130f0f7223 */ /* 0x000fe4000000000e */
[----:B------:R-:W2:Y:S02]  /*0300*/  LDG.E.128.CONSTANT R16, desc[UR4][R26.64+-0x400] ;  /* 0xfffc00041a107981 */ /* 0x000ea4000c1e9d00 */
[----:B---3--:R-:W-:Y:S02]  /*0310*/  FFMA R4, R4, R8, R15 ;  /* 0x0000000804047223 */ /* 0x008fe4000000000f */
[----:B------:R-:W2:Y:S02]  /*0320*/  LDG.E.128.CONSTANT R12, desc[UR4][R24.64+-0x400] ;  /* 0xfffc0004180c7981 */ /* 0x000ea4000c1e9d00 */
[----:B------:R-:W-:-:S04]  /*0330*/  FFMA R5, R5, R9, R4 ;  /* 0x0000000905057223 */ /* 0x000fc80000000004 */
[----:B------:R-:W-:-:S04]  /*0340*/  FFMA R6, R6, R10, R5 ;  /* 0x0000000a06067223 */ /* 0x000fc80000000005 */
[----:B------:R-:W-:Y:S02]  /*0350*/  FFMA R23, R7, R11, R6 ;  /* 0x0000000b07177223 */ /* 0x000fe40000000006 */
        /* <DEDUP_REMOVED lines=24> */
[----:B------:R0:W3:Y:S04]  /*04e0*/  LDG.E.128.CONSTANT R4, desc[UR4][R26.64+0x600] ;  /* 0x000600041a047981 */ /* 0x0000e8000c1e9d00 */
[----:B------:R1:W3:Y:S01]  /*04f0*/  LDG.E.128.CONSTANT R8, desc[UR4][R24.64+0x600] ;  /* 0x0006000418087981 */ /* 0x0002e2000c1e9d00 */
[----:B------:R-:W-:-:S04]  /*0500*/  IADD3 R20, PT, PT, R20, 0x8, RZ ;  /* 0x0000000814147810 */ /* 0x000fc80007ffe0ff */
[----:B------:R-:W-:Y:S02]  /*0510*/  ISETP.NE.AND P1, PT, R20, RZ, PT ;  /* 0x000000ff1400720c */ /* 0x000fe40003f25270 */
[----:B0-----:R-:W-:Y:S02]  /*0520*/  IADD3 R26, P2, PT, R26, 0x1000, RZ ;  /* 0x000010001a1a7810 */ /* 0x001fe40007f5e0ff */
[----:B-1----:R-:W-:Y:S02]  /*0530*/  IADD3 R24, P3, PT, R24, 0x1000, RZ ;  /* 0x0000100018187810 */ /* 0x002fe40007f7e0ff */
[----:B------:R-:W-:Y:S02]  /*0540*/  IADD3.X R27, PT, PT, RZ, R27, RZ, P2, !PT ;  /* 0x0000001bff1b7210 */ /* 0x000fe400017fe4ff */
[----:B------:R-:W-:Y:S01]  /*0550*/  IADD3.X R25, PT, PT, RZ, R25, RZ, P3, !PT ;  /* 0x00000019ff197210 */ /* 0x000fe20001ffe4ff */
[----:B--2---:R-:W-:-:S04]  /*0560*/  FFMA R12, R12, R16, R23 ;  /* 0x000000100c0c7223 */ /* 0x004fc80000000017 */
[----:B------:R-:W-:-:S04]  /*0570*/  FFMA R13, R13, R17, R12 ;  /* 0x000000110d0d7223 */ /* 0x000fc8000000000c */
[----:B------:R-:W-:-:S04]  /*0580*/  FFMA R14, R14, R18, R13 ;  /* 0x000000120e0e7223 */ /* 0x000fc8000000000d */
[----:B------:R-:W-:-:S04]  /*0590*/  FFMA R15, R15, R19, R14 ;  /* 0x000000130f0f7223 */ /* 0x000fc8000000000e */
[----:B---3--:R-:W-:-:S04]  /*05a0*/  FFMA R4, R4, R8, R15 ;  /* 0x0000000804047223 */ /* 0x008fc8000000000f */
[----:B------:R-:W-:-:S04]  /*05b0*/  FFMA R5, R5, R9, R4 ;  /* 0x0000000905057223 */ /* 0x000fc80000000004 */
[----:B------:R-:W-:-:S04]  /*05c0*/  FFMA R6, R6, R10, R5 ;  /* 0x0000000a06067223 */ /* 0x000fc80000000005 */
[----:B------:R-:W-:Y:S01]  /*05d0*/  FFMA R29, R7, R11, R6 ;  /* 0x0000000b071d7223 */ /* 0x000fe20000000006 */
[----:B------:R-:W-:Y:S06]  /*05e0*/  @P1 BRA `(.L_x_4) ;  /* 0xfffffffc00241947 */ /* 0x000fec000383ffff */
.L_x_3:
[----:B------:R-:W-:Y:S05]  /*05f0*/  @!P0 BRA `(.L_x_2) ;  /* 0x0000000400148947 */ /* 0x000fea0003800000 */
[----:B------:R-:W0:Y:S01]  /*0600*/  LDC.64 R32, c[0x0][0x380] ;  /* 0x0000e000ff207b82 */ /* 0x000e220000000a00 */
[----:B------:R-:W-:Y:S02]  /*0610*/  ISETP.GE.U32.AND P0, PT, R21, 0x4, PT ;  /* 0x000000041500780c */ /* 0x000fe40003f06070 */
[----:B------:R-:W-:-:S04]  /*0620*/  LOP3.LUT R30, R28, 0x3, RZ, 0xc0, !PT ;  /* 0x000000031c1e7812 */ /* 0x000fc800078ec0ff */
[----:B------:R-:W-:Y:S01]  /*0630*/  ISETP.NE.AND P1, PT, R30, RZ, PT ;  /* 0x000000ff1e00720c */ /* 0x000fe20003f25270 */
[----:B0-----:R-:W-:-:S06]  /*0640*/  IMAD.WIDE R32, R22, 0x4, R32 ;  /* 0x0000000416207825 */ /* 0x001fcc00078e0220 */
[----:B------:R-:W-:Y:S06]  /*0650*/  @!P0 BRA `(.L_x_5) ;  /* 0x0000000000748947 */ /* 0x000fec0003800000 */
[----:B------:R-:W0:Y:S01]  /*0660*/  LDC.64 R34, c[0x0][0x388] ;  /* 0x0000e200ff227b82 */ /* 0x000e220000000a00 */
[----:B------:R-:W-:-:S05]  /*0670*/  LEA R5, R3, R0, 0x5 ;  /* 0x0000000003057211 */ /* 0x000fca00078e28ff */
[----:B------:R-:W-:-:S05]  /*0680*/  IMAD.WIDE.U32 R36, R5, 0x10, R32 ;  /* 0x0000001005247825 */ /* 0x000fca00078e0020 */
[----:B------:R-:W2:Y:S04]  /*0690*/  LDG.E.128.CONSTANT R12, desc[UR4][R36.64] ;  /* 0x00000004240c7981 */ /* 0x000ea8000c1e9d00 */
[----:B------:R-:W3:Y:S01]  /*06a0*/  LDG.E.128.CONSTANT R20, desc[UR4][R36.64+0x600] ;  /* 0x0006000424147981 */ /* 0x000ee2000c1e9d00 */
[----:B0-----:R-:W-:-:S03]  /*06b0*/  IMAD.WIDE.U32 R34, R5, 0x10, R34 ;  /* 0x0000001005227825 */ /* 0x001fc600078e0022 */
[----:B------:R-:W4:Y:S04]  /*06c0*/  LDG.E.128.CONSTANT R4, desc[UR4][R36.64+0x200] ;  /* 0x0002000424047981 */ /* 0x000f28000c1e9d00 */
[----:B------:R-:W2:Y:S04]  /*06d0*/  LDG.E.128.CONSTANT R16, desc[UR4][R34.64] ;  /* 0x0000000422107981 */ /* 0x000ea8000c1e9d00 */
[----:B------:R-:W4:Y:S04]  /*06e0*/  LDG.E.128.CONSTANT R8, desc[UR4][R34.64+0x200] ;  /* 0x0002000422087981 */ /* 0x000f28000c1e9d00 */
[----:B------:R-:W3:Y:S01]  /*06f0*/  LDG.E.128.CONSTANT R24, desc[UR4][R34.64+0x600] ;  /* 0x0006000422187981 */ /* 0x000ee2000c1e9d00 */
[----:B--2---:R-:W-:-:S04]  /*0700*/  FFMA R12, R12, R16, R29 ;  /* 0x000000100c0c7223 */ /* 0x004fc8000000001d */
[----:B------:R-:W-:-:S04]  /*0710*/  FFMA R13, R13, R17, R12 ;  /* 0x000000110d0d7223 */ /* 0x000fc8000000000c */
[----:B------:R-:W-:-:S04]  /*0720*/  FFMA R14, R14, R18, R13 ;  /* 0x000000120e0e7223 */ /* 0x000fc8000000000d */
[----:B------:R-:W-:Y:S02]  /*0730*/  FFMA R19, R15, R19, R14 ;  /* 0x000000130f137223 */ /* 0x000fe4000000000e */
[----:B------:R-:W2:Y:S02]  /*0740*/  LDG.E.128.CONSTANT R12, desc[UR4][R36.64+0x400] ;  /* 0x00040004240c7981 */ /* 0x000ea4000c1e9d00 */
[----:B----4-:R-:W-:Y:S02]  /*0750*/  FFMA R4, R4, R8, R19 ;  /* 0x0000000804047223 */ /* 0x010fe40000000013 */
[----:B------:R-:W2:Y:S02]  /*0760*/  LDG.E.128.CONSTANT R16, desc[UR4][R34.64+0x400] ;  /* 0x0004000422107981 */ /* 0x000ea4000c1e9d00 */
[----:B------:R-:W-:-:S04]  /*0770*/  FFMA R5, R5, R9, R4 ;  /* 0x0000000905057223 */ /* 0x000fc80000000004 */
[----:B------:R-:W-:-:S04]  /*0780*/  FFMA R6, R6, R10, R5 ;  /* 0x0000000a06067223 */ /* 0x000fc80000000005 */
[----:B------:R-:W-:Y:S01]  /*0790*/  FFMA R7, R7, R11, R6 ;  /* 0x0000000b07077223 */ /* 0x000fe20000000006 */
[----:B------:R-:W-:-:S03]  /*07a0*/  IADD3 R3, PT, PT, R3, 0x4, RZ ;  /* 0x0000000403037810 */ /* 0x000fc60007ffe0ff */
[----:B--2---:R-:W-:-:S04]  /*07b0*/  FFMA R12, R12, R16, R7 ;  /* 0x000000100c0c7223 */ /* 0x004fc80000000007 */
[----:B------:R-:W-:-:S04]  /*07c0*/  FFMA R13, R13, R17, R12 ;  /* 0x000000110d0d7223 */ /* 0x000fc8000000000c */
[----:B------:R-:W-:-:S04]  /*07d0*/  FFMA R14, R14, R18, R13 ;  /* 0x000000120e0e7223 */ /* 0x000fc8000000000d */
[----:B------:R-:W-:-:S04]  /*07e0*/  FFMA R15, R15, R19, R14 ;  /* 0x000000130f0f7223 */ /* 0x000fc8000000000e */
[----:B---3--:R-:W-:-:S04]  /*07f0*/  FFMA R20, R20, R24, R15 ;  /* 0x0000001814147223 */ /* 0x008fc8000000000f */
[----:B------:R-:W-:-:S04]  /*0800*/  FFMA R21, R21, R25, R20 ;  /* 0x0000001915157223 */ /* 0x000fc80000000014 */
[----:B------:R-:W-:-:S04]  /*0810*/  FFMA R22, R22, R26, R21 ;  /* 0x0000001a16167223 */ /* 0x000fc80000000015 */
[----:B------:R-:W-:-:S07]  /*0820*/  FFMA R29, R23, R27, R22 ;  /* 0x0000001b171d7223 */ /* 0x000fce0000000016 */
.L_x_5:
[----:B------:R-:W-:Y:S05]  /*0830*/  @!P1 BRA `(.L_x_2) ;  /* 0x0000000000849947 */ /* 0x000fea0003800000 */
[----:B------:R-:W-:-:S13]  /*0840*/  ISETP.NE.AND P0, PT, R30, 0x1, PT ;  /* 0x000000011e00780c */ /* 0x000fda0003f05270 */
[----:B------:R-:W0:Y:S01]  /*0850*/  @P0 LDC.64 R12, c[0x0][0x388] ;  /* 0x0000e200ff0c0b82 */ /* 0x000e220000000a00 */
[----:B------:R-:W-:Y:S02]  /*0860*/  LOP3.LUT R28, R28, 0x1, RZ, 0xc0, !PT ;  /* 0x000000011c1c7812 */ /* 0x000fe400078ec0ff */
[----:B------:R-:W-:Y:S02]  /*0870*/  @P0 LEA R17, R3, R0, 0x5 ;  /* 0x0000000003110211 */ /* 0x000fe400078e28ff */
[----:B------:R-:W-:-:S03]  /*0880*/  ISETP.NE.U32.AND P1, PT, R28, 0x1, PT ;  /* 0x000000011c00780c */ /* 0x000fc60003f25070 */
[----:B------:R-:W-:-:S06]  /*0890*/  @P0 IMAD.WIDE.U32 R4, R17, 0x10, R32 ;  /* 0x0000001011040825 */ /* 0x000fcc00078e0020 */
[----:B------:R-:W2:Y:S04]  /*08a0*/  @P0 LDG.E.128.CONSTANT R4, desc[UR4][R4.64] ;  /* 0x0000000404040981 */ /* 0x000ea8000c1e9d00 */
[----:B------:R-:W1:Y:S01]  /*08b0*/  @!P1 LDC.64 R20, c[0x0][0x388] ;  /* 0x0000e200ff149b82 */ /* 0x000e620000000a00 */
[C---:B0-----:R-:W-:Y:S01]  /*08c0*/  @P0 IMAD.WIDE.U32 R8, R17.reuse, 0x10, R12 ;  /* 0x0000001011080825 */ /* 0x041fe200078e000c */
[----:B------:R-:W-:-:S05]  /*08d0*/  @P0 IADD3 R17, PT, PT, R17, 0x20, RZ ;  /* 0x0000002011110810 */ /* 0x000fca0007ffe0ff */
[----:B------:R-:W2:Y:S01]  /*08e0*/  @P0 LDG.E.128.CONSTANT R8, desc[UR4][R8.64] ;  /* 0x0000000408080981 */ /* 0x000ea2000c1e9d00 */
[----:B------:R-:W-:-:S04]  /*08f0*/  @P0 IMAD.WIDE.U32 R14, R17, 0x10, R32 ;  /* 0x00000010110e0825 */ /* 0x000fc800078e0020 */
[----:B------:R-:W-:Y:S01]  /*0900*/  @P0 IMAD.WIDE.U32 R16, R17, 0x10, R12 ;  /* 0x0000001011100825 */ /* 0x000fe200078e000c */
[----:B------:R-:W-:Y:S01]  /*0910*/  @P0 IADD3 R3, PT, PT, R3, 0x2, RZ ;  /* 0x0000000203030810 */ /* 0x000fe20007ffe0ff */
[----:B------:R-:W3:Y:S04]  /*0920*/  @P0 LDG.E.128.CONSTANT R12, desc[UR4][R14.64] ;  /* 0x000000040e0c0981 */ /* 0x000ee8000c1e9d00 */
[----:B------:R-:W3:Y:S01]  /*0930*/  @P0 LDG.E.128.CONSTANT R16, desc[UR4][R16.64] ;  /* 0x0000000410100981 */ /* 0x000ee2000c1e9d00 */
[----:B------:R-:W-:-:S05]  /*0940*/  @!P1 LEA R3, R3, R0, 0x5 ;  /* 0x0000000003039211 */ /* 0x000fca00078e28ff */
[----:B------:R-:W-:-:S04]  /*0950*/  @!P1 IMAD.WIDE.U32 R22, R3, 0x10, R32 ;  /* 0x0000001003169825 */ /* 0x000fc800078e0020 */
[----:B-1----:R-:W-:Y:S02]  /*0960*/  @!P1 IMAD.WIDE.U32 R24, R3, 0x10, R20 ;  /* 0x0000001003189825 */ /* 0x002fe400078e0014 */
[----:B------:R-:W4:Y:S04]  /*0970*/  @!P1 LDG.E.128.CONSTANT R20, desc[UR4][R22.64] ;  /* 0x0000000416149981 */ /* 0x000f28000c1e9d00 */
[----:B------:R-:W4:Y:S01]  /*0980*/  @!P1 LDG.E.128.CONSTANT R24, desc[UR4][R24.64] ;  /* 0x0000000418189981 */ /* 0x000f22000c1e9d00 */
[----:B--2---:R-:W-:-:S04]  /*0990*/  @P0 FFMA R4, R4, R8, R29 ;  /* 0x0000000804040223 */ /* 0x004fc8000000001d */
[----:B------:R-:W-:-:S04]  /*09a0*/  @P0 FFMA R5, R5, R9, R4 ;  /* 0x0000000905050223 */ /* 0x000fc80000000004 */
[----:B------:R-:W-:-:S04]  /*09b0*/  @P0 FFMA R6, R6, R10, R5 ;  /* 0x0000000a06060223 */ /* 0x000fc80000000005 */
[----:B------:R-:W-:-:S04]  /*09c0*/  @P0 FFMA R7, R7, R11, R6 ;  /* 0x0000000b07070223 */ /* 0x000fc80000000006 */
[----:B---3--:R-:W-:-:S04]  /*09d0*/  @P0 FFMA R12, R12, R16, R7 ;  /* 0x000000100c0c0223 */ /* 0x008fc80000000007 */
[----:B------:R-:W-:-:S04]  /*09e0*/  @P0 FFMA R13, R13, R17, R12 ;  /* 0x000000110d0d0223 */ /* 0x000fc8000000000c */
[----:B------:R-:W-:-:S04]  /*09f0*/  @P0 FFMA R14, R14, R18, R13 ;  /* 0x000000120e0e0223 */ /* 0x000fc8000000000d */
[----:B------:R-:W-:-:S04]  /*0a00*/  @P0 FFMA R29, R15, R19, R14 ;  /* 0x000000130f1d0223 */ /* 0x000fc8000000000e */
[----:B----4-:R-:W-:-:S04]  /*0a10*/  @!P1 FFMA R20, R20, R24, R29 ;  /* 0x0000001814149223 */ /* 0x010fc8000000001d */
[----:B------:R-:W-:-:S04]  /*0a20*/  @!P1 FFMA R21, R21, R25, R20 ;  /* 0x0000001915159223 */ /* 0x000fc80000000014 */
[----:B------:R-:W-:-:S04]  /*0a30*/  @!P1 FFMA R22, R22, R26, R21 ;  /* 0x0000001a16169223 */ /* 0x000fc80000000015 */
[----:B------:R-:W-:-:S07]  /*0a40*/  @!P1 FFMA R29, R23, R27, R22 ;  /* 0x0000001b171d9223 */ /* 0x000fce0000000016 */
.L_x_2:
[----:B------:R-:W0:Y:S01]  /*0a50*/  SHFL.DOWN PT, R4, R29, 0x10, 0x1f ;  /* 0x0a001f001d047f89 */ /* 0x000e2200000e0000 */
[----:B------:R-:W-:Y:S01]  /*0a60*/  ISETP.NE.AND P0, PT, R0, RZ, PT ;  /* 0x000000ff0000720c */ /* 0x000fe20003f05270 */
        /* <DEDUP_REMOVED lines=8> */
[----:B------:R-:W-:Y:S05]  /*0af0*/  @P0 EXIT ;  /* 0x000000000000094d */ /* 0x000fea0003800000 */
[----:B------:R-:W2:Y:S01]  /*0b00*/  LDC.64 R4, c[0x0][0x390] ;  /* 0x0000e400ff047b82 */ /* 0x000ea20000000a00 */
[----:B-1----:R-:W-:Y:S01]  /*0b10*/  FADD R7, R0, R7 ;  /* 0x0000000700077221 */ /* 0x002fe20000000000 */
[----:B--2---:R-:W-:-:S05]  /*0b20*/  IMAD.WIDE R2, R2, 0x4, R4 ;  /* 0x0000000402027825 */ /* 0x004fca00078e0204 */
[----:B------:R-:W-:Y:S01]  /*0b30*/  STG.E desc[UR4][R2.64], R7 ;  /* 0x0000000702007986 */ /* 0x000fe2000c101904 */
[----:B------:R-:W-:Y:S05]  /*0b40*/  EXIT ;  /* 0x000000000000794d */ /* 0x000fea0003800000 */
.L_x_6:
        /* <DEDUP_REMOVED lines=11> */
.L_x_9:


//--------------------- .nv.shared._Z4gemvIfEvPT_S1_S1_ --------------------------
	.section	.nv.shared._Z4gemvIfEvPT_S1_S1_,"aw",@nobits
	.sectionflags	@""
	.align	4
.nv.shared._Z4gemvIfEvPT_S1_S1_:
	.zero		5248


//--------------------- .nv.shared.reserved.0     --------------------------
	.section	.nv.shared.reserved.0,"aw",@nobits
	.weak		__nv_reservedSMEM_offset_0_alias
	.size		__nv_reservedSMEM_offset_0_alias, 0, 64
	.other		__nv_reservedSMEM_offset_0_alias,@"STO_CUDA_RESERVED_SHARED STV_DEFAULT"
__nv_reservedSMEM_offset_0_alias:
	.zero		0
	.zero		64


//--------------------- .nv.constant0._Z4gemvIfEvPT_S1_S1_ --------------------------
	.section	.nv.constant0._Z4gemvIfEvPT_S1_S1_,"a",@progbits
	.sectionflags	@""
	.align	4
.nv.constant0._Z4gemvIfEvPT_S1_S1_:
	.zero		920


//--------------------- .nv.constant0._Z17convertFp32ToFp16P6__halfPfi --------------------------
	.section	.nv.constant0._Z17convertFp32ToFp16P6__halfPfi,"a",@progbits
	.sectionflags	@""
	.align	4
.nv.constant0._Z17convertFp32ToFp16P6__halfPfi:
	.zero		916


//--------------------- .nv.constant0._Z8Sgemv_v1PfS_S_ii --------------------------
	.section	.nv.constant0._Z8Sgemv_v1PfS_S_ii,"a",@progbits
	.sectionflags	@""
	.align	4
.nv.constant0._Z8Sgemv_v1PfS_S_ii:
	.zero		928


//--------------------- SYMBOLS --------------------------

	.type		.nv.reservedSmem.offset0,@object
	.size		.nv.reservedSmem.offset0,0x4
	.type		.nv.reservedSmem.cap,@object
	.size		.nv.reservedSmem.cap,0x4
